//
// Generated by NVIDIA NVVM Compiler
//
// Compiler Build ID: CL-36424714
// Cuda compilation tools, release 13.0, V13.0.88
// Based on NVVM 20.0.0
//

.version 9.0
.target sm_100
.address_size 64

	// .globl	_Z26calculate_integral_texturePf
.global .align 4 .b8 __cudart_i2opi_f[24] = {65, 144, 67, 60, 153, 149, 98, 219, 192, 221, 52, 245, 209, 87, 39, 252, 41, 21, 68, 78, 110, 131, 249, 162};

.visible .entry _Z26calculate_integral_texturePf(
	.param .u64 .ptr .align 1 _Z26calculate_integral_texturePf_param_0
)
{
	.local .align 4 .b8 	__local_depot0[28];
	.reg .b64 	%SP;
	.reg .b64 	%SPL;
	.reg .pred 	%p<27>;
	.reg .b32 	%r<125>;
	.reg .b32 	%f<78>;
	.reg .b64 	%rd<59>;
	.reg .b64 	%fd<13>;

	mov.u64 	%SPL, __local_depot0;
	ld.param.u64 	%rd23, [_Z26calculate_integral_texturePf_param_0];
	add.u64 	%rd1, %SPL, 0;
	mov.u32 	%r44, %tid.x;
	mov.u32 	%r45, %ctaid.x;
	mov.u32 	%r46, %ntid.x;
	mad.lo.s32 	%r1, %r45, %r46, %r44;
	mov.u32 	%r47, %tid.y;
	mov.u32 	%r48, %ctaid.y;
	mov.u32 	%r49, %ntid.y;
	mad.lo.s32 	%r50, %r48, %r49, %r47;
	setp.gt.s32 	%p1, %r1, 359;
	setp.gt.u32 	%p2, %r50, 179;
	or.pred  	%p3, %p1, %p2;
	@%p3 bra 	$L__BB0_26;
	cvt.rn.f64.s32 	%fd1, %r1;
	mul.f64 	%fd2, %fd1, 0d400921FB54442D18;
	div.rn.f64 	%fd3, %fd2, 0d4076700000000000;
	cvt.rn.f32.f64 	%f1, %fd3;
	shl.b32 	%r51, %r50, 1;
	cvt.rn.f64.u32 	%fd4, %r51;
	mul.f64 	%fd5, %fd4, 0d400921FB54442D18;
	div.rn.f64 	%fd6, %fd5, 0d4066600000000000;
	cvt.rn.f32.f64 	%f2, %fd6;
	mul.f32 	%f18, %f1, 0f3F22F983;
	cvt.rni.s32.f32 	%r124, %f18;
	cvt.rn.f32.s32 	%f19, %r124;
	fma.rn.f32 	%f20, %f19, 0fBFC90FDA, %f1;
	fma.rn.f32 	%f21, %f19, 0fB3A22168, %f20;
	fma.rn.f32 	%f77, %f19, 0fA7C234C5, %f21;
	abs.f32 	%f4, %f1;
	setp.ltu.f32 	%p4, %f4, 0f47CE4780;
	mov.u32 	%r116, %r124;
	mov.f32 	%f75, %f77;
	@%p4 bra 	$L__BB0_9;
	setp.neu.f32 	%p5, %f4, 0f7F800000;
	@%p5 bra 	$L__BB0_4;
	mov.f32 	%f24, 0f00000000;
	mul.rn.f32 	%f75, %f1, %f24;
	mov.b32 	%r116, 0;
	bra.uni 	$L__BB0_9;
$L__BB0_4:
	mov.b32 	%r4, %f1;
	shl.b32 	%r53, %r4, 8;
	or.b32  	%r5, %r53, -2147483648;
	mov.b64 	%rd52, 0;
	mov.b32 	%r113, 0;
	mov.u64 	%rd50, __cudart_i2opi_f;
	mov.u64 	%rd51, %rd1;
$L__BB0_5:
	.pragma "nounroll";
	ld.global.nc.u32 	%r54, [%rd50];
	mad.wide.u32 	%rd27, %r54, %r5, %rd52;
	shr.u64 	%rd52, %rd27, 32;
	st.local.u32 	[%rd51], %rd27;
	add.s32 	%r113, %r113, 1;
	add.s64 	%rd51, %rd51, 4;
	add.s64 	%rd50, %rd50, 4;
	setp.ne.s32 	%p6, %r113, 6;
	@%p6 bra 	$L__BB0_5;
	shr.u32 	%r55, %r4, 23;
	st.local.u32 	[%rd1+24], %rd52;
	and.b32  	%r8, %r55, 31;
	and.b32  	%r56, %r55, 224;
	add.s32 	%r57, %r56, -128;
	shr.u32 	%r58, %r57, 5;
	mul.wide.u32 	%rd28, %r58, 4;
	sub.s64 	%rd8, %rd1, %rd28;
	ld.local.u32 	%r114, [%rd8+24];
	ld.local.u32 	%r115, [%rd8+20];
	setp.eq.s32 	%p7, %r8, 0;
	@%p7 bra 	$L__BB0_8;
	shf.l.wrap.b32 	%r114, %r115, %r114, %r8;
	ld.local.u32 	%r59, [%rd8+16];
	shf.l.wrap.b32 	%r115, %r59, %r115, %r8;
$L__BB0_8:
	shr.u32 	%r60, %r114, 30;
	shf.l.wrap.b32 	%r61, %r115, %r114, 2;
	shl.b32 	%r62, %r115, 2;
	shr.u32 	%r63, %r61, 31;
	add.s32 	%r64, %r63, %r60;
	neg.s32 	%r65, %r64;
	setp.lt.s32 	%p8, %r4, 0;
	selp.b32 	%r116, %r65, %r64, %p8;
	xor.b32  	%r66, %r61, %r4;
	shr.s32 	%r67, %r61, 31;
	xor.b32  	%r68, %r67, %r61;
	xor.b32  	%r69, %r67, %r62;
	cvt.u64.u32 	%rd29, %r68;
	shl.b64 	%rd30, %rd29, 32;
	cvt.u64.u32 	%rd31, %r69;
	or.b64  	%rd32, %rd30, %rd31;
	cvt.rn.f64.s64 	%fd7, %rd32;
	mul.f64 	%fd8, %fd7, 0d3BF921FB54442D19;
	cvt.rn.f32.f64 	%f22, %fd8;
	neg.f32 	%f23, %f22;
	setp.lt.s32 	%p9, %r66, 0;
	selp.f32 	%f75, %f23, %f22, %p9;
$L__BB0_9:
	mul.rn.f32 	%f25, %f75, %f75;
	and.b32  	%r71, %r116, 1;
	setp.eq.b32 	%p10, %r71, 1;
	selp.f32 	%f26, 0f3F800000, %f75, %p10;
	fma.rn.f32 	%f27, %f25, %f26, 0f00000000;
	fma.rn.f32 	%f28, %f25, 0f37CBAC00, 0fBAB607ED;
	selp.f32 	%f29, %f28, 0fB94D4153, %p10;
	selp.f32 	%f30, 0f3D2AAABB, 0f3C0885E4, %p10;
	fma.rn.f32 	%f31, %f29, %f25, %f30;
	selp.f32 	%f32, 0fBEFFFFFF, 0fBE2AAAA8, %p10;
	fma.rn.f32 	%f33, %f31, %f25, %f32;
	fma.rn.f32 	%f34, %f33, %f27, %f26;
	and.b32  	%r72, %r116, 2;
	setp.eq.s32 	%p11, %r72, 0;
	mov.f32 	%f35, 0f00000000;
	sub.f32 	%f36, %f35, %f34;
	selp.f32 	%f8, %f34, %f36, %p11;
	mul.f32 	%f37, %f2, 0f3F22F983;
	cvt.rni.s32.f32 	%r120, %f37;
	cvt.rn.f32.s32 	%f38, %r120;
	fma.rn.f32 	%f39, %f38, 0fBFC90FDA, %f2;
	fma.rn.f32 	%f40, %f38, 0fB3A22168, %f39;
	fma.rn.f32 	%f76, %f38, 0fA7C234C5, %f40;
	abs.f32 	%f10, %f2;
	setp.ltu.f32 	%p12, %f10, 0f47CE4780;
	@%p12 bra 	$L__BB0_17;
	setp.neu.f32 	%p13, %f10, 0f7F800000;
	@%p13 bra 	$L__BB0_12;
	mov.f32 	%f43, 0f00000000;
	mul.rn.f32 	%f76, %f2, %f43;
	mov.b32 	%r120, 0;
	bra.uni 	$L__BB0_17;
$L__BB0_12:
	mov.b32 	%r18, %f2;
	shl.b32 	%r74, %r18, 8;
	or.b32  	%r19, %r74, -2147483648;
	mov.b64 	%rd55, 0;
	mov.b32 	%r117, 0;
	mov.u64 	%rd53, __cudart_i2opi_f;
	mov.u64 	%rd54, %rd1;
$L__BB0_13:
	.pragma "nounroll";
	ld.global.nc.u32 	%r75, [%rd53];
	mad.wide.u32 	%rd35, %r75, %r19, %rd55;
	shr.u64 	%rd55, %rd35, 32;
	st.local.u32 	[%rd54], %rd35;
	add.s32 	%r117, %r117, 1;
	add.s64 	%rd54, %rd54, 4;
	add.s64 	%rd53, %rd53, 4;
	setp.ne.s32 	%p14, %r117, 6;
	@%p14 bra 	$L__BB0_13;
	shr.u32 	%r76, %r18, 23;
	st.local.u32 	[%rd1+24], %rd55;
	and.b32  	%r22, %r76, 31;
	and.b32  	%r77, %r76, 224;
	add.s32 	%r78, %r77, -128;
	shr.u32 	%r79, %r78, 5;
	mul.wide.u32 	%rd36, %r79, 4;
	sub.s64 	%rd15, %rd1, %rd36;
	ld.local.u32 	%r118, [%rd15+24];
	ld.local.u32 	%r119, [%rd15+20];
	setp.eq.s32 	%p15, %r22, 0;
	@%p15 bra 	$L__BB0_16;
	shf.l.wrap.b32 	%r118, %r119, %r118, %r22;
	ld.local.u32 	%r80, [%rd15+16];
	shf.l.wrap.b32 	%r119, %r80, %r119, %r22;
$L__BB0_16:
	shr.u32 	%r81, %r118, 30;
	shf.l.wrap.b32 	%r82, %r119, %r118, 2;
	shl.b32 	%r83, %r119, 2;
	shr.u32 	%r84, %r82, 31;
	add.s32 	%r120, %r84, %r81;
	shr.s32 	%r85, %r82, 31;
	xor.b32  	%r86, %r85, %r82;
	xor.b32  	%r87, %r85, %r83;
	cvt.u64.u32 	%rd37, %r86;
	shl.b64 	%rd38, %rd37, 32;
	cvt.u64.u32 	%rd39, %r87;
	or.b64  	%rd40, %rd38, %rd39;
	cvt.rn.f64.s64 	%fd9, %rd40;
	mul.f64 	%fd10, %fd9, 0d3BF921FB54442D19;
	cvt.rn.f32.f64 	%f41, %fd10;
	neg.f32 	%f42, %f41;
	setp.lt.s32 	%p16, %r82, 0;
	selp.f32 	%f76, %f42, %f41, %p16;
$L__BB0_17:
	setp.ltu.f32 	%p17, %f4, 0f47CE4780;
	add.s32 	%r89, %r120, 1;
	mul.rn.f32 	%f44, %f76, %f76;
	and.b32  	%r90, %r120, 1;
	setp.eq.b32 	%p18, %r90, 1;
	selp.f32 	%f45, %f76, 0f3F800000, %p18;
	fma.rn.f32 	%f46, %f44, %f45, 0f00000000;
	fma.rn.f32 	%f47, %f44, 0f37CBAC00, 0fBAB607ED;
	selp.f32 	%f48, 0fB94D4153, %f47, %p18;
	selp.f32 	%f49, 0f3C0885E4, 0f3D2AAABB, %p18;
	fma.rn.f32 	%f50, %f48, %f44, %f49;
	selp.f32 	%f51, 0fBE2AAAA8, 0fBEFFFFFF, %p18;
	fma.rn.f32 	%f52, %f50, %f44, %f51;
	fma.rn.f32 	%f53, %f52, %f46, %f45;
	and.b32  	%r91, %r89, 2;
	setp.eq.s32 	%p19, %r91, 0;
	mov.f32 	%f54, 0f00000000;
	sub.f32 	%f55, %f54, %f53;
	selp.f32 	%f56, %f53, %f55, %p19;
	mul.f32 	%f14, %f8, %f56;
	@%p17 bra 	$L__BB0_25;
	setp.neu.f32 	%p20, %f4, 0f7F800000;
	@%p20 bra 	$L__BB0_20;
	mov.f32 	%f59, 0f00000000;
	mul.rn.f32 	%f77, %f1, %f59;
	mov.b32 	%r124, 0;
	bra.uni 	$L__BB0_25;
$L__BB0_20:
	mov.b32 	%r31, %f1;
	shl.b32 	%r93, %r31, 8;
	or.b32  	%r32, %r93, -2147483648;
	mov.b64 	%rd58, 0;
	mov.b32 	%r121, 0;
	mov.u64 	%rd56, __cudart_i2opi_f;
	mov.u64 	%rd57, %rd1;
$L__BB0_21:
	.pragma "nounroll";
	ld.global.nc.u32 	%r94, [%rd56];
	mad.wide.u32 	%rd43, %r94, %r32, %rd58;
	shr.u64 	%rd58, %rd43, 32;
	st.local.u32 	[%rd57], %rd43;
	add.s32 	%r121, %r121, 1;
	add.s64 	%rd57, %rd57, 4;
	add.s64 	%rd56, %rd56, 4;
	setp.ne.s32 	%p21, %r121, 6;
	@%p21 bra 	$L__BB0_21;
	shr.u32 	%r95, %r31, 23;
	st.local.u32 	[%rd1+24], %rd58;
	and.b32  	%r35, %r95, 31;
	and.b32  	%r96, %r95, 224;
	add.s32 	%r97, %r96, -128;
	shr.u32 	%r98, %r97, 5;
	mul.wide.u32 	%rd44, %r98, 4;
	sub.s64 	%rd22, %rd1, %rd44;
	ld.local.u32 	%r122, [%rd22+24];
	ld.local.u32 	%r123, [%rd22+20];
	setp.eq.s32 	%p22, %r35, 0;
	@%p22 bra 	$L__BB0_24;
	shf.l.wrap.b32 	%r122, %r123, %r122, %r35;
	ld.local.u32 	%r99, [%rd22+16];
	shf.l.wrap.b32 	%r123, %r99, %r123, %r35;
$L__BB0_24:
	shr.u32 	%r100, %r122, 30;
	shf.l.wrap.b32 	%r101, %r123, %r122, 2;
	shl.b32 	%r102, %r123, 2;
	shr.u32 	%r103, %r101, 31;
	add.s32 	%r104, %r103, %r100;
	neg.s32 	%r105, %r104;
	setp.lt.s32 	%p23, %r31, 0;
	selp.b32 	%r124, %r105, %r104, %p23;
	xor.b32  	%r106, %r101, %r31;
	shr.s32 	%r107, %r101, 31;
	xor.b32  	%r108, %r107, %r101;
	xor.b32  	%r109, %r107, %r102;
	cvt.u64.u32 	%rd45, %r108;
	shl.b64 	%rd46, %rd45, 32;
	cvt.u64.u32 	%rd47, %r109;
	or.b64  	%rd48, %rd46, %rd47;
	cvt.rn.f64.s64 	%fd11, %rd48;
	mul.f64 	%fd12, %fd11, 0d3BF921FB54442D19;
	cvt.rn.f32.f64 	%f57, %fd12;
	neg.f32 	%f58, %f57;
	setp.lt.s32 	%p24, %r106, 0;
	selp.f32 	%f77, %f58, %f57, %p24;
$L__BB0_25:
	mul.rn.f32 	%f60, %f77, %f77;
	and.b32  	%r111, %r124, 1;
	setp.eq.b32 	%p25, %r111, 1;
	selp.f32 	%f61, 0f3F800000, %f77, %p25;
	fma.rn.f32 	%f62, %f60, %f61, 0f00000000;
	fma.rn.f32 	%f63, %f60, 0f37CBAC00, 0fBAB607ED;
	selp.f32 	%f64, %f63, 0fB94D4153, %p25;
	selp.f32 	%f65, 0f3D2AAABB, 0f3C0885E4, %p25;
	fma.rn.f32 	%f66, %f64, %f60, %f65;
	selp.f32 	%f67, 0fBEFFFFFF, 0fBE2AAAA8, %p25;
	fma.rn.f32 	%f68, %f66, %f60, %f67;
	fma.rn.f32 	%f69, %f68, %f62, %f61;
	and.b32  	%r112, %r124, 2;
	setp.eq.s32 	%p26, %r112, 0;
	mov.f32 	%f70, 0f00000000;
	sub.f32 	%f71, %f70, %f69;
	selp.f32 	%f72, %f69, %f71, %p26;
	mul.f32 	%f73, %f14, %f72;
	cvta.to.global.u64 	%rd49, %rd23;
	atom.global.add.f32 	%f74, [%rd49], %f73;
$L__BB0_26:
	ret;

}
	// .globl	_Z29calculate_integral_no_texturePf
.visible .entry _Z29calculate_integral_no_texturePf(
	.param .u64 .ptr .align 1 _Z29calculate_integral_no_texturePf_param_0
)
{
	.local .align 4 .b8 	__local_depot1[28];
	.reg .b64 	%SP;
	.reg .b64 	%SPL;
	.reg .pred 	%p<27>;
	.reg .b32 	%r<125>;
	.reg .b32 	%f<78>;
	.reg .b64 	%rd<59>;
	.reg .b64 	%fd<13>;

	mov.u64 	%SPL, __local_depot1;
	ld.param.u64 	%rd23, [_Z29calculate_integral_no_texturePf_param_0];
	add.u64 	%rd1, %SPL, 0;
	mov.u32 	%r44, %tid.x;
	mov.u32 	%r45, %ctaid.x;
	mov.u32 	%r46, %ntid.x;
	mad.lo.s32 	%r1, %r45, %r46, %r44;
	mov.u32 	%r47, %tid.y;
	mov.u32 	%r48, %ctaid.y;
	mov.u32 	%r49, %ntid.y;
	mad.lo.s32 	%r50, %r48, %r49, %r47;
	setp.gt.s32 	%p1, %r1, 359;
	setp.gt.u32 	%p2, %r50, 179;
	or.pred  	%p3, %p1, %p2;
	@%p3 bra 	$L__BB1_26;
	cvt.rn.f64.s32 	%fd1, %r1;
	mul.f64 	%fd2, %fd1, 0d400921FB54442D18;
	div.rn.f64 	%fd3, %fd2, 0d4076700000000000;
	cvt.rn.f32.f64 	%f1, %fd3;
	shl.b32 	%r51, %r50, 1;
	cvt.rn.f64.u32 	%fd4, %r51;
	mul.f64 	%fd5, %fd4, 0d400921FB54442D18;
	div.rn.f64 	%fd6, %fd5, 0d4066600000000000;
	cvt.rn.f32.f64 	%f2, %fd6;
	mul.f32 	%f18, %f1, 0f3F22F983;
	cvt.rni.s32.f32 	%r124, %f18;
	cvt.rn.f32.s32 	%f19, %r124;
	fma.rn.f32 	%f20, %f19, 0fBFC90FDA, %f1;
	fma.rn.f32 	%f21, %f19, 0fB3A22168, %f20;
	fma.rn.f32 	%f77, %f19, 0fA7C234C5, %f21;
	abs.f32 	%f4, %f1;
	setp.ltu.f32 	%p4, %f4, 0f47CE4780;
	mov.u32 	%r116, %r124;
	mov.f32 	%f75, %f77;
	@%p4 bra 	$L__BB1_9;
	setp.neu.f32 	%p5, %f4, 0f7F800000;
	@%p5 bra 	$L__BB1_4;
	mov.f32 	%f24, 0f00000000;
	mul.rn.f32 	%f75, %f1, %f24;
	mov.b32 	%r116, 0;
	bra.uni 	$L__BB1_9;
$L__BB1_4:
	mov.b32 	%r4, %f1;
	shl.b32 	%r53, %r4, 8;
	or.b32  	%r5, %r53, -2147483648;
	mov.b64 	%rd52, 0;
	mov.b32 	%r113, 0;
	mov.u64 	%rd50, __cudart_i2opi_f;
	mov.u64 	%rd51, %rd1;
$L__BB1_5:
	.pragma "nounroll";
	ld.global.nc.u32 	%r54, [%rd50];
	mad.wide.u32 	%rd27, %r54, %r5, %rd52;
	shr.u64 	%rd52, %rd27, 32;
	st.local.u32 	[%rd51], %rd27;
	add.s32 	%r113, %r113, 1;
	add.s64 	%rd51, %rd51, 4;
	add.s64 	%rd50, %rd50, 4;
	setp.ne.s32 	%p6, %r113, 6;
	@%p6 bra 	$L__BB1_5;
	shr.u32 	%r55, %r4, 23;
	st.local.u32 	[%rd1+24], %rd52;
	and.b32  	%r8, %r55, 31;
	and.b32  	%r56, %r55, 224;
	add.s32 	%r57, %r56, -128;
	shr.u32 	%r58, %r57, 5;
	mul.wide.u32 	%rd28, %r58, 4;
	sub.s64 	%rd8, %rd1, %rd28;
	ld.local.u32 	%r114, [%rd8+24];
	ld.local.u32 	%r115, [%rd8+20];
	setp.eq.s32 	%p7, %r8, 0;
	@%p7 bra 	$L__BB1_8;
	shf.l.wrap.b32 	%r114, %r115, %r114, %r8;
	ld.local.u32 	%r59, [%rd8+16];
	shf.l.wrap.b32 	%r115, %r59, %r115, %r8;
$L__BB1_8:
	shr.u32 	%r60, %r114, 30;
	shf.l.wrap.b32 	%r61, %r115, %r114, 2;
	shl.b32 	%r62, %r115, 2;
	shr.u32 	%r63, %r61, 31;
	add.s32 	%r64, %r63, %r60;
	neg.s32 	%r65, %r64;
	setp.lt.s32 	%p8, %r4, 0;
	selp.b32 	%r116, %r65, %r64, %p8;
	xor.b32  	%r66, %r61, %r4;
	shr.s32 	%r67, %r61, 31;
	xor.b32  	%r68, %r67, %r61;
	xor.b32  	%r69, %r67, %r62;
	cvt.u64.u32 	%rd29, %r68;
	shl.b64 	%rd30, %rd29, 32;
	cvt.u64.u32 	%rd31, %r69;
	or.b64  	%rd32, %rd30, %rd31;
	cvt.rn.f64.s64 	%fd7, %rd32;
	mul.f64 	%fd8, %fd7, 0d3BF921FB54442D19;
	cvt.rn.f32.f64 	%f22, %fd8;
	neg.f32 	%f23, %f22;
	setp.lt.s32 	%p9, %r66, 0;
	selp.f32 	%f75, %f23, %f22, %p9;
$L__BB1_9:
	mul.rn.f32 	%f25, %f75, %f75;
	and.b32  	%r71, %r116, 1;
	setp.eq.b32 	%p10, %r71, 1;
	selp.f32 	%f26, 0f3F800000, %f75, %p10;
	fma.rn.f32 	%f27, %f25, %f26, 0f00000000;
	fma.rn.f32 	%f28, %f25, 0f37CBAC00, 0fBAB607ED;
	selp.f32 	%f29, %f28, 0fB94D4153, %p10;
	selp.f32 	%f30, 0f3D2AAABB, 0f3C0885E4, %p10;
	fma.rn.f32 	%f31, %f29, %f25, %f30;
	selp.f32 	%f32, 0fBEFFFFFF, 0fBE2AAAA8, %p10;
	fma.rn.f32 	%f33, %f31, %f25, %f32;
	fma.rn.f32 	%f34, %f33, %f27, %f26;
	and.b32  	%r72, %r116, 2;
	setp.eq.s32 	%p11, %r72, 0;
	mov.f32 	%f35, 0f00000000;
	sub.f32 	%f36, %f35, %f34;
	selp.f32 	%f8, %f34, %f36, %p11;
	mul.f32 	%f37, %f2, 0f3F22F983;
	cvt.rni.s32.f32 	%r120, %f37;
	cvt.rn.f32.s32 	%f38, %r120;
	fma.rn.f32 	%f39, %f38, 0fBFC90FDA, %f2;
	fma.rn.f32 	%f40, %f38, 0fB3A22168, %f39;
	fma.rn.f32 	%f76, %f38, 0fA7C234C5, %f40;
	abs.f32 	%f10, %f2;
	setp.ltu.f32 	%p12, %f10, 0f47CE4780;
	@%p12 bra 	$L__BB1_17;
	setp.neu.f32 	%p13, %f10, 0f7F800000;
	@%p13 bra 	$L__BB1_12;
	mov.f32 	%f43, 0f00000000;
	mul.rn.f32 	%f76, %f2, %f43;
	mov.b32 	%r120, 0;
	bra.uni 	$L__BB1_17;
$L__BB1_12:
	mov.b32 	%r18, %f2;
	shl.b32 	%r74, %r18, 8;
	or.b32  	%r19, %r74, -2147483648;
	mov.b64 	%rd55, 0;
	mov.b32 	%r117, 0;
	mov.u64 	%rd53, __cudart_i2opi_f;
	mov.u64 	%rd54, %rd1;
$L__BB1_13:
	.pragma "nounroll";
	ld.global.nc.u32 	%r75, [%rd53];
	mad.wide.u32 	%rd35, %r75, %r19, %rd55;
	shr.u64 	%rd55, %rd35, 32;
	st.local.u32 	[%rd54], %rd35;
	add.s32 	%r117, %r117, 1;
	add.s64 	%rd54, %rd54, 4;
	add.s64 	%rd53, %rd53, 4;
	setp.ne.s32 	%p14, %r117, 6;
	@%p14 bra 	$L__BB1_13;
	shr.u32 	%r76, %r18, 23;
	st.local.u32 	[%rd1+24], %rd55;
	and.b32  	%r22, %r76, 31;
	and.b32  	%r77, %r76, 224;
	add.s32 	%r78, %r77, -128;
	shr.u32 	%r79, %r78, 5;
	mul.wide.u32 	%rd36, %r79, 4;
	sub.s64 	%rd15, %rd1, %rd36;
	ld.local.u32 	%r118, [%rd15+24];
	ld.local.u32 	%r119, [%rd15+20];
	setp.eq.s32 	%p15, %r22, 0;
	@%p15 bra 	$L__BB1_16;
	shf.l.wrap.b32 	%r118, %r119, %r118, %r22;
	ld.local.u32 	%r80, [%rd15+16];
	shf.l.wrap.b32 	%r119, %r80, %r119, %r22;
$L__BB1_16:
	shr.u32 	%r81, %r118, 30;
	shf.l.wrap.b32 	%r82, %r119, %r118, 2;
	shl.b32 	%r83, %r119, 2;
	shr.u32 	%r84, %r82, 31;
	add.s32 	%r120, %r84, %r81;
	shr.s32 	%r85, %r82, 31;
	xor.b32  	%r86, %r85, %r82;
	xor.b32  	%r87, %r85, %r83;
	cvt.u64.u32 	%rd37, %r86;
	shl.b64 	%rd38, %rd37, 32;
	cvt.u64.u32 	%rd39, %r87;
	or.b64  	%rd40, %rd38, %rd39;
	cvt.rn.f64.s64 	%fd9, %rd40;
	mul.f64 	%fd10, %fd9, 0d3BF921FB54442D19;
	cvt.rn.f32.f64 	%f41, %fd10;
	neg.f32 	%f42, %f41;
	setp.lt.s32 	%p16, %r82, 0;
	selp.f32 	%f76, %f42, %f41, %p16;
$L__BB1_17:
	setp.ltu.f32 	%p17, %f4, 0f47CE4780;
	add.s32 	%r89, %r120, 1;
	mul.rn.f32 	%f44, %f76, %f76;
	and.b32  	%r90, %r120, 1;
	setp.eq.b32 	%p18, %r90, 1;
	selp.f32 	%f45, %f76, 0f3F800000, %p18;
	fma.rn.f32 	%f46, %f44, %f45, 0f00000000;
	fma.rn.f32 	%f47, %f44, 0f37CBAC00, 0fBAB607ED;
	selp.f32 	%f48, 0fB94D4153, %f47, %p18;
	selp.f32 	%f49, 0f3C0885E4, 0f3D2AAABB, %p18;
	fma.rn.f32 	%f50, %f48, %f44, %f49;
	selp.f32 	%f51, 0fBE2AAAA8, 0fBEFFFFFF, %p18;
	fma.rn.f32 	%f52, %f50, %f44, %f51;
	fma.rn.f32 	%f53, %f52, %f46, %f45;
	and.b32  	%r91, %r89, 2;
	setp.eq.s32 	%p19, %r91, 0;
	mov.f32 	%f54, 0f00000000;
	sub.f32 	%f55, %f54, %f53;
	selp.f32 	%f56, %f53, %f55, %p19;
	mul.f32 	%f14, %f8, %f56;
	@%p17 bra 	$L__BB1_25;
	setp.neu.f32 	%p20, %f4, 0f7F800000;
	@%p20 bra 	$L__BB1_20;
	mov.f32 	%f59, 0f00000000;
	mul.rn.f32 	%f77, %f1, %f59;
	mov.b32 	%r124, 0;
	bra.uni 	$L__BB1_25;
$L__BB1_20:
	mov.b32 	%r31, %f1;
	shl.b32 	%r93, %r31, 8;
	or.b32  	%r32, %r93, -2147483648;
	mov.b64 	%rd58, 0;
	mov.b32 	%r121, 0;
	mov.u64 	%rd56, __cudart_i2opi_f;
	mov.u64 	%rd57, %rd1;
$L__BB1_21:
	.pragma "nounroll";
	ld.global.nc.u32 	%r94, [%rd56];
	mad.wide.u32 	%rd43, %r94, %r32, %rd58;
	shr.u64 	%rd58, %rd43, 32;
	st.local.u32 	[%rd57], %rd43;
	add.s32 	%r121, %r121, 1;
	add.s64 	%rd57, %rd57, 4;
	add.s64 	%rd56, %rd56, 4;
	setp.ne.s32 	%p21, %r121, 6;
	@%p21 bra 	$L__BB1_21;
	shr.u32 	%r95, %r31, 23;
	st.local.u32 	[%rd1+24], %rd58;
	and.b32  	%r35, %r95, 31;
	and.b32  	%r96, %r95, 224;
	add.s32 	%r97, %r96, -128;
	shr.u32 	%r98, %r97, 5;
	mul.wide.u32 	%rd44, %r98, 4;
	sub.s64 	%rd22, %rd1, %rd44;
	ld.local.u32 	%r122, [%rd22+24];
	ld.local.u32 	%r123, [%rd22+20];
	setp.eq.s32 	%p22, %r35, 0;
	@%p22 bra 	$L__BB1_24;
	shf.l.wrap.b32 	%r122, %r123, %r122, %r35;
	ld.local.u32 	%r99, [%rd22+16];
	shf.l.wrap.b32 	%r123, %r99, %r123, %r35;
$L__BB1_24:
	shr.u32 	%r100, %r122, 30;
	shf.l.wrap.b32 	%r101, %r123, %r122, 2;
	shl.b32 	%r102, %r123, 2;
	shr.u32 	%r103, %r101, 31;
	add.s32 	%r104, %r103, %r100;
	neg.s32 	%r105, %r104;
	setp.lt.s32 	%p23, %r31, 0;
	selp.b32 	%r124, %r105, %r104, %p23;
	xor.b32  	%r106, %r101, %r31;
	shr.s32 	%r107, %r101, 31;
	xor.b32  	%r108, %r107, %r101;
	xor.b32  	%r109, %r107, %r102;
	cvt.u64.u32 	%rd45, %r108;
	shl.b64 	%rd46, %rd45, 32;
	cvt.u64.u32 	%rd47, %r109;
	or.b64  	%rd48, %rd46, %rd47;
	cvt.rn.f64.s64 	%fd11, %rd48;
	mul.f64 	%fd12, %fd11, 0d3BF921FB54442D19;
	cvt.rn.f32.f64 	%f57, %fd12;
	neg.f32 	%f58, %f57;
	setp.lt.s32 	%p24, %r106, 0;
	selp.f32 	%f77, %f58, %f57, %p24;
$L__BB1_25:
	mul.rn.f32 	%f60, %f77, %f77;
	and.b32  	%r111, %r124, 1;
	setp.eq.b32 	%p25, %r111, 1;
	selp.f32 	%f61, 0f3F800000, %f77, %p25;
	fma.rn.f32 	%f62, %f60, %f61, 0f00000000;
	fma.rn.f32 	%f63, %f60, 0f37CBAC00, 0fBAB607ED;
	selp.f32 	%f64, %f63, 0fB94D4153, %p25;
	selp.f32 	%f65, 0f3D2AAABB, 0f3C0885E4, %p25;
	fma.rn.f32 	%f66, %f64, %f60, %f65;
	selp.f32 	%f67, 0fBEFFFFFF, 0fBE2AAAA8, %p25;
	fma.rn.f32 	%f68, %f66, %f60, %f67;
	fma.rn.f32 	%f69, %f68, %f62, %f61;
	and.b32  	%r112, %r124, 2;
	setp.eq.s32 	%p26, %r112, 0;
	mov.f32 	%f70, 0f00000000;
	sub.f32 	%f71, %f70, %f69;
	selp.f32 	%f72, %f69, %f71, %p26;
	mul.f32 	%f73, %f14, %f72;
	cvta.to.global.u64 	%rd49, %rd23;
	atom.global.add.f32 	%f74, [%rd49], %f73;
$L__BB1_26:
	ret;

}


// ===== COMPILED SASS (sm_100) =====

	.target	sm_100

	.elftype	@"ET_EXEC"


//--------------------- .note.nv.tkinfo           --------------------------
	.section	.note.nv.tkinfo,"",@"SHT_NOTE"
	.sectionflags	@"SHF_NOTE_NV_TKINFO"
	.tkinfo
        /*0018*/ 	.word	0x00000002
        /*0030*/ 	.string	""
        /*0030*/ 	.string	"ptxas"
        /*0030*/ 	.string	"Cuda compilation tools, release 13.0, V13.0.88"
        /*0030*/ 	.string	"Build cuda_13.0.r13.0/compiler.36424714_0"
        /*0030*/ 	.string	"-arch sm_100 -m 64 "



//--------------------- .note.nv.cuinfo           --------------------------
	.section	.note.nv.cuinfo,"",@"SHT_NOTE"
	.sectionflags	@"SHF_NOTE_NV_CUINFO"
        /*0018*/ 	.short	0x0002
        /*001a*/ 	.short	0x0064
        /*001c*/ 	.short	0x0082
	.zero		2


//--------------------- .nv.info                  --------------------------
	.section	.nv.info,"",@"SHT_CUDA_INFO"
	.align	4


	//----- nvinfo : EIATTR_REGCOUNT
	.align		4
        /*0000*/ 	.byte	0x04, 0x2f
        /*0002*/ 	.short	(.L_2 - .L_1)
	.align		4
.L_1:
        /*0004*/ 	.word	index@(_Z26calculate_integral_texturePf)
        /*0008*/ 	.word	0x0000001a


	//----- nvinfo : EIATTR_FRAME_SIZE
	.align		4
.L_2:
        /*000c*/ 	.byte	0x04, 0x11
        /*000e*/ 	.short	(.L_4 - .L_3)
	.align		4
.L_3:
        /*0010*/ 	.word	index@($__internal_1_$__cuda_sm20_div_rn_f64_full)
        /*0014*/ 	.word	0x00000020


	//----- nvinfo : EIATTR_FRAME_SIZE
	.align		4
.L_4:
        /*0018*/ 	.byte	0x04, 0x11
        /*001a*/ 	.short	(.L_6 - .L_5)
	.align		4
.L_5:
        /*001c*/ 	.word	index@(_Z26calculate_integral_texturePf)
        /*0020*/ 	.word	0x00000020


	//----- nvinfo : EIATTR_REGCOUNT
	.align		4
.L_6:
        /*0024*/ 	.byte	0x04, 0x2f
        /*0026*/ 	.short	(.L_8 - .L_7)
	.align		4
.L_7:
        /*0028*/ 	.word	index@(_Z29calculate_integral_no_texturePf)
        /*002c*/ 	.word	0x0000001a


	//----- nvinfo : EIATTR_FRAME_SIZE
	.align		4
.L_8:
        /*0030*/ 	.byte	0x04, 0x11
        /*0032*/ 	.short	(.L_10 - .L_9)
	.align		4
.L_9:
        /*0034*/ 	.word	index@($__internal_0_$__cuda_sm20_div_rn_f64_full)
        /*0038*/ 	.word	0x00000020


	//----- nvinfo : EIATTR_FRAME_SIZE
	.align		4
.L_10:
        /*003c*/ 	.byte	0x04, 0x11
        /*003e*/ 	.short	(.L_12 - .L_11)
	.align		4
.L_11:
        /*0040*/ 	.word	index@(_Z29calculate_integral_no_texturePf)
        /*0044*/ 	.word	0x00000020


	//----- nvinfo : EIATTR_MIN_STACK_SIZE
	.align		4
.L_12:
        /*0048*/ 	.byte	0x04, 0x12
        /*004a*/ 	.short	(.L_14 - .L_13)
	.align		4
.L_13:
        /*004c*/ 	.word	index@(_Z29calculate_integral_no_texturePf)
        /*0050*/ 	.word	0x00000020


	//----- nvinfo : EIATTR_MIN_STACK_SIZE
	.align		4
.L_14:
        /*0054*/ 	.byte	0x04, 0x12
        /*0056*/ 	.short	(.L_16 - .L_15)
	.align		4
.L_15:
        /*0058*/ 	.word	index@(_Z26calculate_integral_texturePf)
        /*005c*/ 	.word	0x00000020
.L_16:


//--------------------- .nv.compat                --------------------------
	.section	.nv.compat,"",@"SHT_CUDA_COMPAT_INFO"
	.align	4
        /*0000*/ 	.byte	0x02, 0x09, 0x00, 0x00, 0x02, 0x02, 0x01, 0x00, 0x02, 0x05, 0x05, 0x00, 0x03, 0x07, 0x01, 0x01
        /*0010*/ 	.byte	0x02, 0x03, 0x00, 0x00, 0x02, 0x06, 0x01, 0x00, 0x04, 0x0b, 0x08, 0x00, 0x01, 0x00, 0x00, 0x00
        /*0020*/ 	.byte	0x00, 0x00, 0x00, 0x00


//--------------------- .nv.info._Z29calculate_integral_no_texturePf --------------------------
	.section	.nv.info._Z29calculate_integral_no_texturePf,"",@"SHT_CUDA_INFO"
	.sectionflags	@""
	.align	4


	//----- nvinfo : EIATTR_CUDA_API_VERSION
	.align		4
        /*0000*/ 	.byte	0x04, 0x37
        /*0002*/ 	.short	(.L_18 - .L_17)
.L_17:
        /*0004*/ 	.word	0x00000082


	//----- nvinfo : EIATTR_KPARAM_INFO
	.align		4
.L_18:
        /*0008*/ 	.byte	0x04, 0x17
        /*000a*/ 	.short	(.L_20 - .L_19)
.L_19:
        /*000c*/ 	.word	0x00000000
        /*0010*/ 	.short	0x0000
        /*0012*/ 	.short	0x0000
        /*0014*/ 	.byte	0x00, 0xf5, 0x21, 0x00


	//----- nvinfo : EIATTR_SPARSE_MMA_MASK
	.align		4
.L_20:
        /*0018*/ 	.byte	0x03, 0x50
        /*001a*/ 	.short	0x0000


	//----- nvinfo : EIATTR_MAXREG_COUNT
	.align		4
        /*001c*/ 	.byte	0x03, 0x1b
        /*001e*/ 	.short	0x00ff


	//----- nvinfo : EIATTR_MERCURY_ISA_VERSION
	.align		4
        /*0020*/ 	.byte	0x03, 0x5f
        /*0022*/ 	.short	0x0101


	//----- nvinfo : EIATTR_VRC_CTA_INIT_COUNT
	.align		4
        /*0024*/ 	.byte	0x02, 0x4a
	.zero		1
	.zero		1


	//----- nvinfo : EIATTR_EXIT_INSTR_OFFSETS
	.align		4
        /*0028*/ 	.byte	0x04, 0x1c
        /*002a*/ 	.short	(.L_22 - .L_21)


	//   ....[0]....
.L_21:
        /*002c*/ 	.word	0x000000c0


	//   ....[1]....
        /*0030*/ 	.word	0x00001390


	//----- nvinfo : EIATTR_CRS_STACK_SIZE
	.align		4
.L_22:
        /*0034*/ 	.byte	0x04, 0x1e
        /*0036*/ 	.short	(.L_24 - .L_23)
.L_23:
        /*0038*/ 	.word	0x00000000


	//----- nvinfo : EIATTR_CBANK_PARAM_SIZE
	.align		4
.L_24:
        /*003c*/ 	.byte	0x03, 0x19
        /*003e*/ 	.short	0x0008


	//----- nvinfo : EIATTR_PARAM_CBANK
	.align		4
        /*0040*/ 	.byte	0x04, 0x0a
        /*0042*/ 	.short	(.L_26 - .L_25)
	.align		4
.L_25:
        /*0044*/ 	.word	index@(.nv.constant0._Z29calculate_integral_no_texturePf)
        /*0048*/ 	.short	0x0380
        /*004a*/ 	.short	0x0008


	//----- nvinfo : EIATTR_SW_WAR
	.align		4
.L_26:
        /*004c*/ 	.byte	0x04, 0x36
        /*004e*/ 	.short	(.L_28 - .L_27)
.L_27:
        /*0050*/ 	.word	0x00000008
.L_28:


//--------------------- .nv.info._Z26calculate_integral_texturePf --------------------------
	.section	.nv.info._Z26calculate_integral_texturePf,"",@"SHT_CUDA_INFO"
	.sectionflags	@""
	.align	4


	//----- nvinfo : EIATTR_CUDA_API_VERSION
	.align		4
        /*0000*/ 	.byte	0x04, 0x37
        /*0002*/ 	.short	(.L_30 - .L_29)
.L_29:
        /*0004*/ 	.word	0x00000082


	//----- nvinfo : EIATTR_KPARAM_INFO
	.align		4
.L_30:
        /*0008*/ 	.byte	0x04, 0x17
        /*000a*/ 	.short	(.L_32 - .L_31)
.L_31:
        /*000c*/ 	.word	0x00000000
        /*0010*/ 	.short	0x0000
        /*0012*/ 	.short	0x0000
        /*0014*/ 	.byte	0x00, 0xf5, 0x21, 0x00


	//----- nvinfo : EIATTR_SPARSE_MMA_MASK
	.align		4
.L_32:
        /*0018*/ 	.byte	0x03, 0x50
        /*001a*/ 	.short	0x0000


	//----- nvinfo : EIATTR_MAXREG_COUNT
	.align		4
        /*001c*/ 	.byte	0x03, 0x1b
        /*001e*/ 	.short	0x00ff


	//----- nvinfo : EIATTR_MERCURY_ISA_VERSION
	.align		4
        /*0020*/ 	.byte	0x03, 0x5f
        /*0022*/ 	.short	0x0101


	//----- nvinfo : EIATTR_VRC_CTA_INIT_COUNT
	.align		4
        /*0024*/ 	.byte	0x02, 0x4a
	.zero		1
	.zero		1


	//----- nvinfo : EIATTR_EXIT_INSTR_OFFSETS
	.align		4
        /*0028*/ 	.byte	0x04, 0x1c
        /*002a*/ 	.short	(.L_34 - .L_33)


	//   ....[0]....
.L_33:
        /*002c*/ 	.word	0x000000c0


	//   ....[1]....
        /*0030*/ 	.word	0x00001390


	//----- nvinfo : EIATTR_CRS_STACK_SIZE
	.align		4
.L_34:
        /*0034*/ 	.byte	0x04, 0x1e
        /*0036*/ 	.short	(.L_36 - .L_35)
.L_35:
        /*0038*/ 	.word	0x00000000


	//----- nvinfo : EIATTR_CBANK_PARAM_SIZE
	.align		4
.L_36:
        /*003c*/ 	.byte	0x03, 0x19
        /*003e*/ 	.short	0x0008


	//----- nvinfo : EIATTR_PARAM_CBANK
	.align		4
        /*0040*/ 	.byte	0x04, 0x0a
        /*0042*/ 	.short	(.L_38 - .L_37)
	.align		4
.L_37:
        /*0044*/ 	.word	index@(.nv.constant0._Z26calculate_integral_texturePf)
        /*0048*/ 	.short	0x0380
        /*004a*/ 	.short	0x0008


	//----- nvinfo : EIATTR_SW_WAR
	.align		4
.L_38:
        /*004c*/ 	.byte	0x04, 0x36
        /*004e*/ 	.short	(.L_40 - .L_39)
.L_39:
        /*0050*/ 	.word	0x00000008
.L_40:


//--------------------- .nv.callgraph             --------------------------
	.section	.nv.callgraph,"",@"SHT_CUDA_CALLGRAPH"
	.align	4
	.sectionentsize	8
	.align		4
        /*0000*/ 	.word	0x00000000
	.align		4
        /*0004*/ 	.word	0xffffffff
	.align		4
        /*0008*/ 	.word	0x00000000
	.align		4
        /*000c*/ 	.word	0xfffffffe
	.align		4
        /*0010*/ 	.word	0x00000000
	.align		4
        /*0014*/ 	.word	0xfffffffd
	.align		4
        /*0018*/ 	.word	0x00000000
	.align		4
        /*001c*/ 	.word	0xfffffffc


//--------------------- .nv.constant4             --------------------------
	.section	.nv.constant4,"a",@progbits
	.align	8
	.align		8
.nv.constant4:
        /*0000*/ 	.dword	__cudart_i2opi_f


//--------------------- .text._Z29calculate_integral_no_texturePf --------------------------
	.section	.text._Z29calculate_integral_no_texturePf,"ax",@progbits
	.align	128
        .global         _Z29calculate_integral_no_texturePf
        .type           _Z29calculate_integral_no_texturePf,@function
        .size           _Z29calculate_integral_no_texturePf,(.L_x_38 - _Z29calculate_integral_no_texturePf)
        .other          _Z29calculate_integral_no_texturePf,@"STO_CUDA_ENTRY STV_DEFAULT"
_Z29calculate_integral_no_texturePf:
.text._Z29calculate_integral_no_texturePf:
[----:B------:R-:W0:Y:S01]  /*0000*/  LDC R1, c[0x0][0x37c] ;  /* 0x0000df00ff017b82 */ /* 0x000e220000000800 */
[----:B------:R-:W1:Y:S07]  /*0010*/  S2R R0, SR_TID.Y ;  /* 0x0000000000007919 */ /* 0x000e6e0000002200 */
[----:B------:R-:W2:Y:S01]  /*0020*/  LDC R3, c[0x0][0x360] ;  /* 0x0000d800ff037b82 */ /* 0x000ea20000000800 */
[----:B0-----:R-:W-:Y:S01]  /*0030*/  VIADD R1, R1, 0xffffffe0 ;  /* 0xffffffe001017836 */ /* 0x001fe20000000000 */
[----:B------:R-:W2:Y:S06]  /*0040*/  S2R R10, SR_TID.X ;  /* 0x00000000000a7919 */ /* 0x000eac0000002100 */
[----:B------:R-:W1:Y:S08]  /*0050*/  S2UR UR5, SR_CTAID.Y ;  /* 0x00000000000579c3 */ /* 0x000e700000002600 */
[----:B------:R-:W1:Y:S08]  /*0060*/  LDC R5, c[0x0][0x364] ;  /* 0x0000d900ff057b82 */ /* 0x000e700000000800 */
[----:B------:R-:W2:Y:S01]  /*0070*/  S2UR UR4, SR_CTAID.X ;  /* 0x00000000000479c3 */ /* 0x000ea20000002500 */
[----:B-1----:R-:W-:-:S05]  /*0080*/  IMAD R0, R5, UR5, R0 ;  /* 0x0000000505007c24 */ /* 0x002fca000f8e0200 */
[----:B------:R-:W-:Y:S01]  /*0090*/  ISETP.GT.U32.AND P0, PT, R0, 0xb3, PT ;  /* 0x000000b30000780c */ /* 0x000fe20003f04070 */
[----:B--2---:R-:W-:-:S05]  /*00a0*/  IMAD R10, R3, UR4, R10 ;  /* 0x00000004030a7c24 */ /* 0x004fca000f8e020a */
[----:B------:R-:W-:-:S13]  /*00b0*/  ISETP.GT.OR P0, PT, R10, 0x167, P0 ;  /* 0x000001670a00780c */ /* 0x000fda0000704670 */
[----:B------:R-:W-:Y:S05]  /*00c0*/  @P0 EXIT ;  /* 0x000000000000094d */ /* 0x000fea0003800000 */
[----:B------:R-:W0:Y:S01]  /*00d0*/  MUFU.RCP64H R5, 359 ;  /* 0x4076700000057908 */ /* 0x000e220000001800 */
[----:B------:R-:W-:Y:S01]  /*00e0*/  IMAD.MOV.U32 R8, RZ, RZ, 0x0 ;  /* 0x00000000ff087424 */ /* 0x000fe200078e00ff */
[----:B------:R-:W-:Y:S01]  /*00f0*/  UMOV UR4, 0x54442d18 ;  /* 0x54442d1800047882 */ /* 0x000fe20000000000 */
[----:B------:R-:W-:Y:S01]  /*0100*/  IMAD.MOV.U32 R9, RZ, RZ, 0x40767000 ;  /* 0x40767000ff097424 */ /* 0x000fe200078e00ff */
[----:B------:R-:W-:Y:S01]  /*0110*/  UMOV UR5, 0x400921fb ;  /* 0x400921fb00057882 */ /* 0x000fe20000000000 */
[----:B------:R-:W-:Y:S01]  /*0120*/  IMAD.MOV.U32 R4, RZ, RZ, 0x1 ;  /* 0x00000001ff047424 */ /* 0x000fe200078e00ff */
[----:B------:R-:W-:Y:S05]  /*0130*/  BSSY.RECONVERGENT B0, `(.L_x_0) ;  /* 0x0000017000007945 */ /* 0x000fea0003800200 */
[----:B0-----:R-:W-:-:S08]  /*0140*/  DFMA R2, R4, -R8, 1 ;  /* 0x3ff000000402742b */ /* 0x001fd00000000808 */
[----:B------:R-:W-:Y:S02]  /*0150*/  DFMA R6, R2, R2, R2 ;  /* 0x000000020206722b */ /* 0x000fe40000000002 */
[----:B------:R-:W0:Y:S06]  /*0160*/  I2F.F64 R2, R10 ;  /* 0x0000000a00027312 */ /* 0x000e2c0000201c00 */
[----:B------:R-:W-:-:S08]  /*0170*/  DFMA R6, R4, R6, R4 ;  /* 0x000000060406722b */ /* 0x000fd00000000004 */
[----:B------:R-:W-:Y:S02]  /*0180*/  DFMA R8, R6, -R8, 1 ;  /* 0x3ff000000608742b */ /* 0x000fe40000000808 */
[----:B0-----:R-:W-:Y:S01]  /*0190*/  DMUL R4, R2, UR4 ;  /* 0x0000000402047c28 */ /* 0x001fe20008000000 */
[----:B------:R-:W-:-:S05]  /*01a0*/  UMOV UR4, URZ ;  /* 0x000000ff00047c82 */ /* 0x000fca0008000000 */
[----:B------:R-:W-:-:S04]  /*01b0*/  DFMA R8, R6, R8, R6 ;  /* 0x000000080608722b */ /* 0x000fc80000000006 */
[----:B------:R-:W-:-:S04]  /*01c0*/  FSETP.GEU.AND P1, PT, |R5|, 6.5827683646048100446e-37, PT ;  /* 0x036000000500780b */ /* 0x000fc80003f2e200 */
[----:B------:R-:W-:-:S08]  /*01d0*/  DMUL R2, R4, R8 ;  /* 0x0000000804027228 */ /* 0x000fd00000000000 */
[----:B------:R-:W-:-:S08]  /*01e0*/  DFMA R6, R2, -359, R4 ;  /* 0xc07670000206782b */ /* 0x000fd00000000004 */
[----:B------:R-:W-:-:S10]  /*01f0*/  DFMA R2, R8, R6, R2 ;  /* 0x000000060802722b */ /* 0x000fd40000000002 */
[----:B------:R-:W-:-:S05]  /*0200*/  FFMA R6, RZ, 3.8505859375, R3 ;  /* 0x40767000ff067823 */ /* 0x000fca0000000003 */
[----:B------:R-:W-:-:S13]  /*0210*/  FSETP.GT.AND P0, PT, |R6|, 1.469367938527859385e-39, PT ;  /* 0x001000000600780b */ /* 0x000fda0003f04200 */
[----:B------:R-:W-:Y:S05]  /*0220*/  @P0 BRA P1, `(.L_x_1) ;  /* 0x00000000001c0947 */ /* 0x000fea0000800000 */
[----:B------:R-:W-:Y:S01]  /*0230*/  IMAD.MOV.U32 R11, RZ, RZ, R5 ;  /* 0x000000ffff0b7224 */ /* 0x000fe200078e0005 */
[----:B------:R-:W-:Y:S01]  /*0240*/  MOV R6, 0x280 ;  /* 0x0000028000067802 */ /* 0x000fe20000000f00 */
[----:B------:R-:W-:Y:S02]  /*0250*/  IMAD.MOV.U32 R10, RZ, RZ, R4 ;  /* 0x000000ffff0a7224 */ /* 0x000fe400078e0004 */
[----:B------:R-:W-:-:S07]  /*0260*/  IMAD.MOV.U32 R5, RZ, RZ, 0x40767000 ;  /* 0x40767000ff057424 */ /* 0x000fce00078e00ff */
[----:B------:R-:W-:Y:S05]  /*0270*/  CALL.REL.NOINC `($__internal_0_$__cuda_sm20_div_rn_f64_full) ;  /* 0x0000001000487944 */ /* 0x000fea0003c00000 */
[----:B------:R-:W-:Y:S02]  /*0280*/  IMAD.MOV.U32 R2, RZ, RZ, R4 ;  /* 0x000000ffff027224 */ /* 0x000fe400078e0004 */
[----:B------:R-:W-:-:S07]  /*0290*/  IMAD.MOV.U32 R3, RZ, RZ, R5 ;  /* 0x000000ffff037224 */ /* 0x000fce00078e0005 */
.L_x_1:
[----:B------:R-:W-:Y:S05]  /*02a0*/  BSYNC.RECONVERGENT B0 ;  /* 0x0000000000007941 */ /* 0x000fea0003800200 */
.L_x_0:
[----:B------:R-:W0:Y:S01]  /*02b0*/  MUFU.RCP64H R7, 179 ;  /* 0x4066600000077908 */ /* 0x000e220000001800 */
[----:B------:R-:W-:Y:S01]  /*02c0*/  IMAD.MOV.U32 R10, RZ, RZ, 0x0 ;  /* 0x00000000ff0a7424 */ /* 0x000fe200078e00ff */
[----:B------:R-:W-:Y:S01]  /*02d0*/  UMOV UR6, 0x54442d18 ;  /* 0x54442d1800067882 */ /* 0x000fe20000000000 */
[----:B------:R-:W-:Y:S01]  /*02e0*/  IMAD.MOV.U32 R11, RZ, RZ, 0x40666000 ;  /* 0x40666000ff0b7424 */ /* 0x000fe200078e00ff */
[----:B------:R-:W-:Y:S01]  /*02f0*/  UMOV UR7, 0x400921fb ;  /* 0x400921fb00077882 */ /* 0x000fe20000000000 */
[----:B------:R-:W-:Y:S01]  /*0300*/  IMAD.MOV.U32 R6, RZ, RZ, 0x1 ;  /* 0x00000001ff067424 */ /* 0x000fe200078e00ff */
[----:B------:R-:W-:Y:S01]  /*0310*/  BSSY.RECONVERGENT B0, `(.L_x_2) ;  /* 0x0000016000007945 */ /* 0x000fe20003800200 */
[----:B------:R-:W-:-:S04]  /*0320*/  IMAD.SHL.U32 R0, R0, 0x2, RZ ;  /* 0x0000000200007824 */ /* 0x000fc800078e00ff */
[----:B0-----:R-:W-:-:S08]  /*0330*/  DFMA R4, R6, -R10, 1 ;  /* 0x3ff000000604742b */ /* 0x001fd0000000080a */
[----:B------:R-:W-:Y:S02]  /*0340*/  DFMA R8, R4, R4, R4 ;  /* 0x000000040408722b */ /* 0x000fe40000000004 */
[----:B------:R-:W0:Y:S06]  /*0350*/  I2F.F64.U32 R4, R0 ;  /* 0x0000000000047312 */ /* 0x000e2c0000201800 */
[----:B------:R-:W-:-:S08]  /*0360*/  DFMA R6, R6, R8, R6 ;  /* 0x000000080606722b */ /* 0x000fd00000000006 */
[----:B------:R-:W-:Y:S02]  /*0370*/  DFMA R10, R6, -R10, 1 ;  /* 0x3ff00000060a742b */ /* 0x000fe4000000080a */
[----:B0-----:R-:W-:-:S06]  /*0380*/  DMUL R8, R4, UR6 ;  /* 0x0000000604087c28 */ /* 0x001fcc0008000000 */
[----:B------:R-:W-:-:S04]  /*0390*/  DFMA R10, R6, R10, R6 ;  /* 0x0000000a060a722b */ /* 0x000fc80000000006 */
[----:B------:R-:W-:-:S04]  /*03a0*/  FSETP.GEU.AND P1, PT, |R9|, 6.5827683646048100446e-37, PT ;  /* 0x036000000900780b */ /* 0x000fc80003f2e200 */
[----:B------:R-:W-:-:S08]  /*03b0*/  DMUL R4, R8, R10 ;  /* 0x0000000a08047228 */ /* 0x000fd00000000000 */
[----:B------:R-:W-:-:S08]  /*03c0*/  DFMA R6, R4, -179, R8 ;  /* 0xc06660000406782b */ /* 0x000fd00000000008 */
[----:B------:R-:W-:Y:S02]  /*03d0*/  DFMA R4, R10, R6, R4 ;  /* 0x000000060a04722b */ /* 0x000fe40000000004 */
[----:B------:R0:W1:Y:S08]  /*03e0*/  F2F.F32.F64 R7, R2 ;  /* 0x0000000200077310 */ /* 0x0000700000301000 */
[----:B------:R-:W-:-:S05]  /*03f0*/  FFMA R6, RZ, 3.599609375, R5 ;  /* 0x40666000ff067823 */ /* 0x000fca0000000005 */
[----:B------:R-:W-:-:S13]  /*0400*/  FSETP.GT.AND P0, PT, |R6|, 1.469367938527859385e-39, PT ;  /* 0x001000000600780b */ /* 0x000fda0003f04200 */
[----:B01----:R-:W-:Y:S05]  /*0410*/  @P0 BRA P1, `(.L_x_3) ;  /* 0x0000000000140947 */ /* 0x003fea0000800000 */
[----:B------:R-:W-:Y:S01]  /*0420*/  IMAD.MOV.U32 R10, RZ, RZ, R8 ;  /* 0x000000ffff0a7224 */ /* 0x000fe200078e0008 */
[----:B------:R-:W-:Y:S01]  /*0430*/  MOV R6, 0x470 ;  /* 0x0000047000067802 */ /* 0x000fe20000000f00 */
[----:B------:R-:W-:Y:S02]  /*0440*/  IMAD.MOV.U32 R11, RZ, RZ, R9 ;  /* 0x000000ffff0b7224 */ /* 0x000fe400078e0009 */
[----:B------:R-:W-:-:S07]  /*0450*/  IMAD.MOV.U32 R5, RZ, RZ, 0x40666000 ;  /* 0x40666000ff057424 */ /* 0x000fce00078e00ff */
[----:B------:R-:W-:Y:S05]  /*0460*/  CALL.REL.NOINC `($__internal_0_$__cuda_sm20_div_rn_f64_full) ;  /* 0x0000000c00cc7944 */ /* 0x000fea0003c00000 */
.L_x_3:
[----:B------:R-:W-:Y:S05]  /*0470*/  BSYNC.RECONVERGENT B0 ;  /* 0x0000000000007941 */ /* 0x000fea0003800200 */
.L_x_2:
[C---:B------:R-:W-:Y:S01]  /*0480*/  FMUL R0, R7.reuse, 0.63661974668502807617 ;  /* 0x3f22f98307007820 */ /* 0x040fe20000400000 */
[----:B------:R-:W-:Y:S01]  /*0490*/  FSETP.GE.AND P0, PT, |R7|, 105615, PT ;  /* 0x47ce47800700780b */ /* 0x000fe20003f06200 */
[----:B------:R0:W1:Y:S01]  /*04a0*/  F2F.F32.F64 R14, R4 ;  /* 0x00000004000e7310 */ /* 0x0000620000301000 */
[----:B------:R-:W2:Y:S01]  /*04b0*/  LDCU.64 UR6, c[0x0][0x358] ;  /* 0x00006b00ff0677ac */ /* 0x000ea20008000a00 */
[----:B------:R-:W-:Y:S06]  /*04c0*/  BSSY.RECONVERGENT B0, `(.L_x_4) ;  /* 0x0000040000007945 */ /* 0x000fec0003800200 */
[----:B------:R-:W3:Y:S02]  /*04d0*/  F2I.NTZ R0, R0 ;  /* 0x0000000000007305 */ /* 0x000ee40000203100 */
[----:B---3--:R-:W-:Y:S01]  /*04e0*/  I2FP.F32.S32 R2, R0 ;  /* 0x0000000000027245 */ /* 0x008fe20000201400 */
[----:B------:R-:W-:-:S04]  /*04f0*/  IMAD.MOV.U32 R10, RZ, RZ, R0 ;  /* 0x000000ffff0a7224 */ /* 0x000fc800078e0000 */
[----:B------:R-:W-:-:S04]  /*0500*/  FFMA R3, R2, -1.5707962512969970703, R7 ;  /* 0xbfc90fda02037823 */ /* 0x000fc80000000007 */
[----:B------:R-:W-:-:S04]  /*0510*/  FFMA R3, R2, -7.5497894158615963534e-08, R3 ;  /* 0xb3a2216802037823 */ /* 0x000fc80000000003 */
[----:B------:R-:W-:-:S04]  /*0520*/  FFMA R11, R2, -5.3903029534742383927e-15, R3 ;  /* 0xa7c234c5020b7823 */ /* 0x000fc80000000003 */
[----:B------:R-:W-:Y:S01]  /*0530*/  IMAD.MOV.U32 R3, RZ, RZ, R11 ;  /* 0x000000ffff037224 */ /* 0x000fe200078e000b */
[----:B012---:R-:W-:Y:S06]  /*0540*/  @!P0 BRA `(.L_x_5) ;  /* 0x0000000000dc8947 */ /* 0x007fec0003800000 */
[----:B------:R-:W-:-:S13]  /*0550*/  FSETP.NEU.AND P0, PT, |R7|, +INF , PT ;  /* 0x7f8000000700780b */ /* 0x000fda0003f0d200 */
[----:B------:R-:W-:Y:S01]  /*0560*/  @!P0 FMUL R3, RZ, R7 ;  /* 0x00000007ff038220 */ /* 0x000fe20000400000 */
[----:B------:R-:W-:Y:S01]  /*0570*/  @!P0 IMAD.MOV.U32 R0, RZ, RZ, RZ ;  /* 0x000000ffff008224 */ /* 0x000fe200078e00ff */
[----:B------:R-:W-:Y:S06]  /*0580*/  @!P0 BRA `(.L_x_5) ;  /* 0x0000000000cc8947 */ /* 0x000fec0003800000 */
[----:B------:R-:W-:Y:S01]  /*0590*/  IMAD.SHL.U32 R2, R7, 0x100, RZ ;  /* 0x0000010007027824 */ /* 0x000fe200078e00ff */
[----:B------:R-:W0:Y:S01]  /*05a0*/  LDCU.64 UR8, c[0x4][URZ] ;  /* 0x01000000ff0877ac */ /* 0x000e220008000a00 */
[----:B------:R-:W-:Y:S02]  /*05b0*/  IMAD.MOV.U32 R6, RZ, RZ, RZ ;  /* 0x000000ffff067224 */ /* 0x000fe400078e00ff */
[----:B------:R-:W-:Y:S01]  /*05c0*/  IMAD.MOV.U32 R0, RZ, RZ, R1 ;  /* 0x000000ffff007224 */ /* 0x000fe200078e0001 */
[----:B------:R-:W-:Y:S01]  /*05d0*/  LOP3.LUT R13, R2, 0x80000000, RZ, 0xfc, !PT ;  /* 0x80000000020d7812 */ /* 0x000fe200078efcff */
[----:B------:R-:W-:Y:S01]  /*05e0*/  UMOV UR5, URZ ;  /* 0x000000ff00057c82 */ /* 0x000fe20008000000 */
[----:B------:R-:W-:-:S05]  /*05f0*/  UMOV UR4, URZ ;  /* 0x000000ff00047c82 */ /* 0x000fca0008000000 */
.L_x_6:
[----:B0-----:R-:W-:Y:S02]  /*0600*/  IMAD.U32 R4, RZ, RZ, UR8 ;  /* 0x00000008ff047e24 */ /* 0x001fe4000f8e00ff */
[----:B------:R-:W-:-:S05]  /*0610*/  IMAD.U32 R5, RZ, RZ, UR9 ;  /* 0x00000009ff057e24 */ /* 0x000fca000f8e00ff */
[----:B------:R-:W2:Y:S01]  /*0620*/  LDG.E.CONSTANT R2, desc[UR6][R4.64] ;  /* 0x0000000604027981 */ /* 0x000ea2000c1e9900 */
[----:B------:R-:W-:Y:S02]  /*0630*/  UIADD3 UR8, UP0, UPT, UR8, 0x4, URZ ;  /* 0x0000000408087890 */ /* 0x000fe4000ff1e0ff */
[----:B------:R-:W-:Y:S02]  /*0640*/  UIADD3 UR4, UPT, UPT, UR4, 0x1, URZ ;  /* 0x0000000104047890 */ /* 0x000fe4000fffe0ff */
[----:B------:R-:W-:Y:S02]  /*0650*/  UIADD3.X UR9, UPT, UPT, URZ, UR9, URZ, UP0, !UPT ;  /* 0x00000009ff097290 */ /* 0x000fe400087fe4ff */
[----:B------:R-:W-:Y:S01]  /*0660*/  UISETP.NE.AND UP0, UPT, UR4, 0x6, UPT ;  /* 0x000000060400788c */ /* 0x000fe2000bf05270 */
[----:B--2---:R-:W-:-:S03]  /*0670*/  IMAD.WIDE.U32 R2, R2, R13, RZ ;  /* 0x0000000d02027225 */ /* 0x004fc600078e00ff */
[----:B------:R-:W-:-:S04]  /*0680*/  IADD3 R9, P0, PT, R2, R6, RZ ;  /* 0x0000000602097210 */ /* 0x000fc80007f1e0ff */
[----:B------:R-:W-:Y:S01]  /*0690*/  IADD3.X R6, PT, PT, R3, UR5, RZ, P0, !PT ;  /* 0x0000000503067c10 */ /* 0x000fe200087fe4ff */
[----:B------:R0:W-:Y:S02]  /*06a0*/  STL [R0], R9 ;  /* 0x0000000900007387 */ /* 0x0001e40000100800 */
[----:B0-----:R-:W-:Y:S01]  /*06b0*/  VIADD R0, R0, 0x4 ;  /* 0x0000000400007836 */ /* 0x001fe20000000000 */
[----:B------:R-:W-:Y:S06]  /*06c0*/  BRA.U UP0, `(.L_x_6) ;  /* 0xfffffffd00cc7547 */ /* 0x000fec000b83ffff */
[----:B------:R-:W-:Y:S01]  /*06d0*/  SHF.R.U32.HI R4, RZ, 0x17, R7 ;  /* 0x00000017ff047819 */ /* 0x000fe20000011607 */
[----:B------:R0:W-:Y:S03]  /*06e0*/  STL [R1+0x18], R6 ;  /* 0x0000180601007387 */ /* 0x0001e60000100800 */
[C---:B------:R-:W-:Y:S02]  /*06f0*/  LOP3.LUT R0, R4.reuse, 0xe0, RZ, 0xc0, !PT ;  /* 0x000000e004007812 */ /* 0x040fe400078ec0ff */
[----:B------:R-:W-:-:S03]  /*0700*/  LOP3.LUT P0, RZ, R4, 0x1f, RZ, 0xc0, !PT ;  /* 0x0000001f04ff7812 */ /* 0x000fc6000780c0ff */
[----:B------:R-:W-:-:S05]  /*0710*/  VIADD R0, R0, 0xffffff80 ;  /* 0xffffff8000007836 */ /* 0x000fca0000000000 */
[----:B------:R-:W-:-:S05]  /*0720*/  SHF.R.U32.HI R0, RZ, 0x5, R0 ;  /* 0x00000005ff007819 */ /* 0x000fca0000011600 */
[----:B------:R-:W-:-:S05]  /*0730*/  IMAD R5, R0, -0x4, R1 ;  /* 0xfffffffc00057824 */ /* 0x000fca00078e0201 */
[----:B------:R-:W2:Y:S04]  /*0740*/  LDL R0, [R5+0x18] ;  /* 0x0000180005007983 */ /* 0x000ea80000100800 */
[----:B------:R-:W2:Y:S04]  /*0750*/  LDL R3, [R5+0x14] ;  /* 0x0000140005037983 */ /* 0x000ea80000100800 */
[----:B------:R-:W3:Y:S01]  /*0760*/  @P0 LDL R2, [R5+0x10] ;  /* 0x0000100005020983 */ /* 0x000ee20000100800 */
[----:B------:R-:W-:Y:S01]  /*0770*/  LOP3.LUT R4, R4, 0x1f, RZ, 0xc0, !PT ;  /* 0x0000001f04047812 */ /* 0x000fe200078ec0ff */
[----:B------:R-:W-:Y:S01]  /*0780*/  UMOV UR4, 0x54442d19 ;  /* 0x54442d1900047882 */ /* 0x000fe20000000000 */
[----:B------:R-:W-:-:S02]  /*0790*/  UMOV UR5, 0x3bf921fb ;  /* 0x3bf921fb00057882 */ /* 0x000fc40000000000 */
[-C--:B--2---:R-:W-:Y:S02]  /*07a0*/  @P0 SHF.L.W.U32.HI R0, R3, R4.reuse, R0 ;  /* 0x0000000403000219 */ /* 0x084fe40000010e00 */
[----:B---3--:R-:W-:Y:S02]  /*07b0*/  @P0 SHF.L.W.U32.HI R3, R2, R4, R3 ;  /* 0x0000000402030219 */ /* 0x008fe40000010e03 */
[----:B------:R-:W-:Y:S02]  /*07c0*/  ISETP.GE.AND P0, PT, R7, RZ, PT ;  /* 0x000000ff0700720c */ /* 0x000fe40003f06270 */
[C---:B------:R-:W-:Y:S01]  /*07d0*/  SHF.L.W.U32.HI R2, R3.reuse, 0x2, R0 ;  /* 0x0000000203027819 */ /* 0x040fe20000010e00 */
[----:B------:R-:W-:-:S03]  /*07e0*/  IMAD.SHL.U32 R3, R3, 0x4, RZ ;  /* 0x0000000403037824 */ /* 0x000fc600078e00ff */
[----:B------:R-:W-:Y:S02]  /*07f0*/  SHF.R.S32.HI R4, RZ, 0x1f, R2 ;  /* 0x0000001fff047819 */ /* 0x000fe40000011402 */
[----:B0-----:R-:W-:Y:S02]  /*0800*/  LOP3.LUT R6, R2, R7, RZ, 0x3c, !PT ;  /* 0x0000000702067212 */ /* 0x001fe400078e3cff */
[C---:B------:R-:W-:Y:S02]  /*0810*/  LOP3.LUT R8, R4.reuse, R3, RZ, 0x3c, !PT ;  /* 0x0000000304087212 */ /* 0x040fe400078e3cff */
[----:B------:R-:W-:Y:S02]  /*0820*/  LOP3.LUT R9, R4, R2, RZ, 0x3c, !PT ;  /* 0x0000000204097212 */ /* 0x000fe400078e3cff */
[----:B------:R-:W-:Y:S02]  /*0830*/  SHF.R.U32.HI R3, RZ, 0x1e, R0 ;  /* 0x0000001eff037819 */ /* 0x000fe40000011600 */
[----:B------:R-:W-:-:S02]  /*0840*/  ISETP.GE.AND P1, PT, R6, RZ, PT ;  /* 0x000000ff0600720c */ /* 0x000fc40003f26270 */
[----:B------:R-:W0:Y:S01]  /*0850*/  I2F.F64.S64 R8, R8 ;  /* 0x0000000800087312 */ /* 0x000e220000301c00 */
[----:B------:R-:W-:-:S05]  /*0860*/  LEA.HI R0, R2, R3, RZ, 0x1 ;  /* 0x0000000302007211 */ /* 0x000fca00078f08ff */
[----:B------:R-:W-:-:S04]  /*0870*/  IMAD.MOV R2, RZ, RZ, -R0 ;  /* 0x000000ffff027224 */ /* 0x000fc800078e0a00 */
[----:B------:R-:W-:Y:S01]  /*0880*/  @!P0 IMAD.MOV.U32 R0, RZ, RZ, R2 ;  /* 0x000000ffff008224 */ /* 0x000fe200078e0002 */
[----:B0-----:R-:W-:-:S10]  /*0890*/  DMUL R4, R8, UR4 ;  /* 0x0000000408047c28 */ /* 0x001fd40008000000 */
[----:B------:R-:W0:Y:S02]  /*08a0*/  F2F.F32.F64 R4, R4 ;  /* 0x0000000400047310 */ /* 0x000e240000301000 */
[----:B0-----:R-:W-:-:S07]  /*08b0*/  FSEL R3, -R4, R4, !P1 ;  /* 0x0000000404037208 */ /* 0x001fce0004800100 */
.L_x_5:
[----:B------:R-:W-:Y:S05]  /*08c0*/  BSYNC.RECONVERGENT B0 ;  /* 0x0000000000007941 */ /* 0x000fea0003800200 */
.L_x_4:
[----:B------:R-:W-:Y:S01]  /*08d0*/  FMUL R2, R14, 0.63661974668502807617 ;  /* 0x3f22f9830e027820 */ /* 0x000fe20000400000 */
[----:B------:R-:W-:Y:S02]  /*08e0*/  IMAD.MOV.U32 R5, RZ, RZ, 0x37cbac00 ;  /* 0x37cbac00ff057424 */ /* 0x000fe400078e00ff */
[----:B------:R-:W-:Y:S01]  /*08f0*/  FMUL R4, R3, R3 ;  /* 0x0000000303047220 */ /* 0x000fe20000400000 */
[C---:B------:R-:W-:Y:S01]  /*0900*/  LOP3.LUT R8, R0.reuse, 0x1, RZ, 0xc0, !PT ;  /* 0x0000000100087812 */ /* 0x040fe200078ec0ff */
[----:B------:R-:W-:Y:S01]  /*0910*/  IMAD.MOV.U32 R12, RZ, RZ, 0x3d2aaabb ;  /* 0x3d2aaabbff0c7424 */ /* 0x000fe200078e00ff */
[----:B------:R-:W-:Y:S01]  /*0920*/  LOP3.LUT P1, RZ, R0, 0x2, RZ, 0xc0, !PT ;  /* 0x0000000200ff7812 */ /* 0x000fe2000782c0ff */
[----:B------:R-:W0:Y:S01]  /*0930*/  F2I.NTZ R2, R2 ;  /* 0x0000000200027305 */ /* 0x000e220000203100 */
[----:B------:R-:W-:Y:S01]  /*0940*/  FFMA R6, R4, R5, -0.0013887860113754868507 ;  /* 0xbab607ed04067423 */ /* 0x000fe20000000005 */
[----:B------:R-:W-:Y:S01]  /*0950*/  ISETP.NE.U32.AND P0, PT, R8, 0x1, PT ;  /* 0x000000010800780c */ /* 0x000fe20003f05070 */
[----:B------:R-:W-:Y:S01]  /*0960*/  IMAD.MOV.U32 R13, RZ, RZ, 0x3effffff ;  /* 0x3effffffff0d7424 */ /* 0x000fe200078e00ff */
[----:B------:R-:W-:Y:S02]  /*0970*/  BSSY.RECONVERGENT B0, `(.L_x_7) ;  /* 0x0000043000007945 */ /* 0x000fe40003800200 */
[----:B------:R-:W-:-:S02]  /*0980*/  FSEL R9, R6, -0.00019574658654164522886, !P0 ;  /* 0xb94d415306097808 */ /* 0x000fc40004000000 */
[----:B------:R-:W-:Y:S02]  /*0990*/  FSEL R15, R12, 0.0083327032625675201416, !P0 ;  /* 0x3c0885e40c0f7808 */ /* 0x000fe40004000000 */
[----:B------:R-:W-:-:S03]  /*09a0*/  FSEL R0, R3, 1, P0 ;  /* 0x3f80000003007808 */ /* 0x000fc60000000000 */
[----:B------:R-:W-:Y:S01]  /*09b0*/  FFMA R9, R4, R9, R15 ;  /* 0x0000000904097223 */ /* 0x000fe2000000000f */
[----:B------:R-:W-:Y:S02]  /*09c0*/  FSEL R15, -R13, -0.16666662693023681641, !P0 ;  /* 0xbe2aaaa80d0f7808 */ /* 0x000fe40004000100 */
[----:B------:R-:W-:Y:S02]  /*09d0*/  FSETP.GE.AND P0, PT, |R14|, 105615, PT ;  /* 0x47ce47800e00780b */ /* 0x000fe40003f06200 */
[----:B0-----:R-:W-:Y:S01]  /*09e0*/  I2FP.F32.S32 R17, R2 ;  /* 0x0000000200117245 */ /* 0x001fe20000201400 */
[C---:B------:R-:W-:Y:S01]  /*09f0*/  FFMA R9, R4.reuse, R9, R15 ;  /* 0x0000000904097223 */ /* 0x040fe2000000000f */
[----:B------:R-:W-:-:S03]  /*0a00*/  FFMA R15, R4, R0, RZ ;  /* 0x00000000040f7223 */ /* 0x000fc600000000ff */
[----:B------:R-:W-:Y:S01]  /*0a10*/  FFMA R6, R17, -1.5707962512969970703, R14 ;  /* 0xbfc90fda11067823 */ /* 0x000fe2000000000e */
[----:B------:R-:W-:-:S03]  /*0a20*/  FFMA R15, R15, R9, R0 ;  /* 0x000000090f0f7223 */ /* 0x000fc60000000000 */
[----:B------:R-:W-:Y:S01]  /*0a30*/  FFMA R6, R17, -7.5497894158615963534e-08, R6 ;  /* 0xb3a2216811067823 */ /* 0x000fe20000000006 */
[----:B------:R-:W-:-:S03]  /*0a40*/  @P1 FADD R15, RZ, -R15 ;  /* 0x8000000fff0f1221 */ /* 0x000fc60000000000 */
[----:B------:R-:W-:Y:S01]  /*0a50*/  FFMA R0, R17, -5.3903029534742383927e-15, R6 ;  /* 0xa7c234c511007823 */ /* 0x000fe20000000006 */
[----:B------:R-:W-:Y:S06]  /*0a60*/  @!P0 BRA `(.L_x_8) ;  /* 0x0000000000cc8947 */ /* 0x000fec0003800000 */
        /* <DEDUP_REMOVED lines=11> */
.L_x_9:
        /* <DEDUP_REMOVED lines=27> */
[----:B---3--:R-:W-:-:S04]  /*0cd0*/  @P0 SHF.L.W.U32.HI R3, R2, R4, R3 ;  /* 0x0000000402030219 */ /* 0x008fc80000010e03 */
[C---:B------:R-:W-:Y:S01]  /*0ce0*/  SHF.L.W.U32.HI R2, R3.reuse, 0x2, R0 ;  /* 0x0000000203027819 */ /* 0x040fe20000010e00 */
[----:B------:R-:W-:-:S03]  /*0cf0*/  IMAD.SHL.U32 R3, R3, 0x4, RZ ;  /* 0x0000000403037824 */ /* 0x000fc600078e00ff */
[----:B------:R-:W-:Y:S02]  /*0d00*/  SHF.R.S32.HI R4, RZ, 0x1f, R2 ;  /* 0x0000001fff047819 */ /* 0x000fe40000011402 */
[----:B------:R-:W-:Y:S02]  /*0d10*/  ISETP.GE.AND P0, PT, R2, RZ, PT ;  /* 0x000000ff0200720c */ /* 0x000fe40003f06270 */
[C---:B------:R-:W-:Y:S02]  /*0d20*/  LOP3.LUT R8, R4.reuse, R3, RZ, 0x3c, !PT ;  /* 0x0000000304087212 */ /* 0x040fe400078e3cff */
[----:B------:R-:W-:Y:S02]  /*0d30*/  LOP3.LUT R9, R4, R2, RZ, 0x3c, !PT ;  /* 0x0000000204097212 */ /* 0x000fe400078e3cff */
[----:B------:R-:W-:-:S04]  /*0d40*/  SHF.R.U32.HI R3, RZ, 0x1e, R0 ;  /* 0x0000001eff037819 */ /* 0x000fc80000011600 */
[----:B------:R-:W1:Y:S01]  /*0d50*/  I2F.F64.S64 R8, R8 ;  /* 0x0000000800087312 */ /* 0x000e620000301c00 */
[----:B------:R-:W-:Y:S01]  /*0d60*/  LEA.HI R2, R2, R3, RZ, 0x1 ;  /* 0x0000000302027211 */ /* 0x000fe200078f08ff */
[----:B-1----:R-:W-:-:S10]  /*0d70*/  DMUL R16, R8, UR4 ;  /* 0x0000000408107c28 */ /* 0x002fd40008000000 */
[----:B------:R-:W1:Y:S02]  /*0d80*/  F2F.F32.F64 R16, R16 ;  /* 0x0000001000107310 */ /* 0x000e640000301000 */
[----:B01----:R-:W-:-:S07]  /*0d90*/  FSEL R0, -R16, R16, !P0 ;  /* 0x0000001010007208 */ /* 0x003fce0004000100 */
.L_x_8:
[----:B------:R-:W-:Y:S05]  /*0da0*/  BSYNC.RECONVERGENT B0 ;  /* 0x0000000000007941 */ /* 0x000fea0003800200 */
.L_x_7:
[----:B------:R-:W-:Y:S01]  /*0db0*/  LOP3.LUT R6, R2, 0x1, RZ, 0xc0, !PT ;  /* 0x0000000102067812 */ /* 0x000fe200078ec0ff */
[----:B------:R-:W-:Y:S01]  /*0dc0*/  FMUL R3, R0, R0 ;  /* 0x0000000000037220 */ /* 0x000fe20000400000 */
[----:B------:R-:W-:Y:S01]  /*0dd0*/  VIADD R2, R2, 0x1 ;  /* 0x0000000102027836 */ /* 0x000fe20000000000 */
[----:B------:R-:W-:Y:S01]  /*0de0*/  BSSY.RECONVERGENT B0, `(.L_x_10) ;  /* 0x0000049000007945 */ /* 0x000fe20003800200 */
[----:B------:R-:W-:Y:S01]  /*0df0*/  ISETP.NE.U32.AND P0, PT, R6, 0x1, PT ;  /* 0x000000010600780c */ /* 0x000fe20003f05070 */
[----:B------:R-:W-:Y:S01]  /*0e00*/  FFMA R4, R3, R5, -0.0013887860113754868507 ;  /* 0xbab607ed03047423 */ /* 0x000fe20000000005 */
[----:B------:R-:W-:Y:S01]  /*0e10*/  IMAD.MOV.U32 R6, RZ, RZ, 0x3c0885e4 ;  /* 0x3c0885e4ff067424 */ /* 0x000fe200078e00ff */
[----:B------:R-:W-:Y:S01]  /*0e20*/  LOP3.LUT P1, RZ, R2, 0x2, RZ, 0xc0, !PT ;  /* 0x0000000202ff7812 */ /* 0x000fe2000782c0ff */
[----:B------:R-:W-:Y:S01]  /*0e30*/  IMAD.MOV.U32 R17, RZ, RZ, 0x3e2aaaa8 ;  /* 0x3e2aaaa8ff117424 */ /* 0x000fe200078e00ff */
[----:B------:R-:W-:Y:S02]  /*0e40*/  FSEL R0, R0, 1, !P0 ;  /* 0x3f80000000007808 */ /* 0x000fe40004000000 */
[----:B------:R-:W-:-:S02]  /*0e50*/  FSEL R4, R4, -0.00019574658654164522886, P0 ;  /* 0xb94d415304047808 */ /* 0x000fc40000000000 */
[----:B------:R-:W-:Y:S01]  /*0e60*/  FSEL R6, R6, 0.041666727513074874878, !P0 ;  /* 0x3d2aaabb06067808 */ /* 0x000fe20004000000 */
[----:B------:R-:W-:Y:S01]  /*0e70*/  FFMA R9, R3, R0, RZ ;  /* 0x0000000003097223 */ /* 0x000fe200000000ff */
[----:B------:R-:W-:Y:S02]  /*0e80*/  FSEL R17, -R17, -0.4999999701976776123, !P0 ;  /* 0xbeffffff11117808 */ /* 0x000fe40004000100 */
[----:B------:R-:W-:Y:S01]  /*0e90*/  FSETP.GE.AND P0, PT, |R7|, 105615, PT ;  /* 0x47ce47800700780b */ /* 0x000fe20003f06200 */
[----:B------:R-:W-:-:S04]  /*0ea0*/  FFMA R4, R3, R4, R6 ;  /* 0x0000000403047223 */ /* 0x000fc80000000006 */
[----:B------:R-:W-:-:S04]  /*0eb0*/  FFMA R4, R3, R4, R17 ;  /* 0x0000000403047223 */ /* 0x000fc80000000011 */
[----:B------:R-:W-:-:S04]  /*0ec0*/  FFMA R0, R9, R4, R0 ;  /* 0x0000000409007223 */ /* 0x000fc80000000000 */
[----:B------:R-:W-:-:S04]  /*0ed0*/  @P1 FADD R0, RZ, -R0 ;  /* 0x80000000ff001221 */ /* 0x000fc80000000000 */
[----:B------:R-:W-:Y:S01]  /*0ee0*/  FMUL R15, R15, R0 ;  /* 0x000000000f0f7220 */ /* 0x000fe20000400000 */
        /* <DEDUP_REMOVED lines=12> */
.L_x_12:
        /* <DEDUP_REMOVED lines=25> */
[----:B------:R-:W-:Y:S01]  /*1140*/  UMOV UR5, 0x3bf921fb ;  /* 0x3bf921fb00057882 */ /* 0x000fe20000000000 */
[----:B------:R-:W-:-:S02]  /*1150*/  ISETP.GE.AND P1, PT, R7, RZ, PT ;  /* 0x000000ff0700720c */ /* 0x000fc40003f26270 */
[-C--:B--2---:R-:W-:Y:S02]  /*1160*/  @P0 SHF.L.W.U32.HI R0, R3, R4.reuse, R0 ;  /* 0x0000000403000219 */ /* 0x084fe40000010e00 */
[----:B---3--:R-:W-:-:S04]  /*1170*/  @P0 SHF.L.W.U32.HI R3, R2, R4, R3 ;  /* 0x0000000402030219 */ /* 0x008fc80000010e03 */
[C---:B------:R-:W-:Y:S01]  /*1180*/  SHF.L.W.U32.HI R2, R3.reuse, 0x2, R0 ;  /* 0x0000000203027819 */ /* 0x040fe20000010e00 */
[----:B------:R-:W-:-:S03]  /*1190*/  IMAD.SHL.U32 R3, R3, 0x4, RZ ;  /* 0x0000000403037824 */ /* 0x000fc600078e00ff */
[----:B------:R-:W-:Y:S02]  /*11a0*/  SHF.R.S32.HI R4, RZ, 0x1f, R2 ;  /* 0x0000001fff047819 */ /* 0x000fe40000011402 */
[----:B------:R-:W-:Y:S02]  /*11b0*/  LOP3.LUT R7, R2, R7, RZ, 0x3c, !PT ;  /* 0x0000000702077212 */ /* 0x000fe400078e3cff */
[C---:B------:R-:W-:Y:S02]  /*11c0*/  LOP3.LUT R8, R4.reuse, R3, RZ, 0x3c, !PT ;  /* 0x0000000304087212 */ /* 0x040fe400078e3cff */
[----:B------:R-:W-:Y:S02]  /*11d0*/  LOP3.LUT R9, R4, R2, RZ, 0x3c, !PT ;  /* 0x0000000204097212 */ /* 0x000fe400078e3cff */
[----:B------:R-:W-:Y:S02]  /*11e0*/  SHF.R.U32.HI R3, RZ, 0x1e, R0 ;  /* 0x0000001eff037819 */ /* 0x000fe40000011600 */
[----:B------:R-:W-:-:S02]  /*11f0*/  ISETP.GE.AND P0, PT, R7, RZ, PT ;  /* 0x000000ff0700720c */ /* 0x000fc40003f06270 */
[----:B------:R-:W1:Y:S01]  /*1200*/  I2F.F64.S64 R8, R8 ;  /* 0x0000000800087312 */ /* 0x000e620000301c00 */
[----:B------:R-:W-:-:S05]  /*1210*/  LEA.HI R10, R2, R3, RZ, 0x1 ;  /* 0x00000003020a7211 */ /* 0x000fca00078f08ff */
[----:B------:R-:W-:-:S04]  /*1220*/  IMAD.MOV R0, RZ, RZ, -R10 ;  /* 0x000000ffff007224 */ /* 0x000fc800078e0a0a */
[----:B------:R-:W-:Y:S01]  /*1230*/  @!P1 IMAD.MOV.U32 R10, RZ, RZ, R0 ;  /* 0x000000ffff0a9224 */ /* 0x000fe200078e0000 */
[----:B-1----:R-:W-:-:S10]  /*1240*/  DMUL R16, R8, UR4 ;  /* 0x0000000408107c28 */ /* 0x002fd40008000000 */
[----:B------:R-:W1:Y:S02]  /*1250*/  F2F.F32.F64 R16, R16 ;  /* 0x0000001000107310 */ /* 0x000e640000301000 */
[----:B01----:R-:W-:-:S07]  /*1260*/  FSEL R11, -R16, R16, !P0 ;  /* 0x00000010100b7208 */ /* 0x003fce0004000100 */
.L_x_11:
[----:B------:R-:W-:Y:S05]  /*1270*/  BSYNC.RECONVERGENT B0 ;  /* 0x0000000000007941 */ /* 0x000fea0003800200 */
.L_x_10:
[----:B------:R-:W-:Y:S01]  /*1280*/  FMUL R4, R11, R11 ;  /* 0x0000000b0b047220 */ /* 0x000fe20000400000 */
[C---:B------:R-:W-:Y:S01]  /*1290*/  LOP3.LUT R0, R10.reuse, 0x1, RZ, 0xc0, !PT ;  /* 0x000000010a007812 */ /* 0x040fe200078ec0ff */
[----:B------:R-:W0:Y:S01]  /*12a0*/  LDC.64 R2, c[0x0][0x380] ;  /* 0x0000e000ff027b82 */ /* 0x000e220000000a00 */
[----:B------:R-:W-:Y:S01]  /*12b0*/  LOP3.LUT P1, RZ, R10, 0x2, RZ, 0xc0, !PT ;  /* 0x000000020aff7812 */ /* 0x000fe2000782c0ff */
[----:B------:R-:W-:Y:S01]  /*12c0*/  FFMA R5, R4, R5, -0.0013887860113754868507 ;  /* 0xbab607ed04057423 */ /* 0x000fe20000000005 */
[----:B------:R-:W-:-:S04]  /*12d0*/  ISETP.NE.U32.AND P0, PT, R0, 0x1, PT ;  /* 0x000000010000780c */ /* 0x000fc80003f05070 */
[----:B------:R-:W-:Y:S02]  /*12e0*/  FSEL R7, R12, 0.0083327032625675201416, !P0 ;  /* 0x3c0885e40c077808 */ /* 0x000fe40004000000 */
[----:B------:R-:W-:Y:S02]  /*12f0*/  FSEL R5, R5, -0.00019574658654164522886, !P0 ;  /* 0xb94d415305057808 */ /* 0x000fe40004000000 */
[----:B------:R-:W-:Y:S02]  /*1300*/  FSEL R6, -R13, -0.16666662693023681641, !P0 ;  /* 0xbe2aaaa80d067808 */ /* 0x000fe40004000100 */
[----:B------:R-:W-:Y:S01]  /*1310*/  FSEL R0, R11, 1, P0 ;  /* 0x3f8000000b007808 */ /* 0x000fe20000000000 */
[----:B------:R-:W-:-:S04]  /*1320*/  FFMA R5, R4, R5, R7 ;  /* 0x0000000504057223 */ /* 0x000fc80000000007 */
[C---:B------:R-:W-:Y:S01]  /*1330*/  FFMA R6, R4.reuse, R5, R6 ;  /* 0x0000000504067223 */ /* 0x040fe20000000006 */
[----:B------:R-:W-:-:S04]  /*1340*/  FFMA R5, R4, R0, RZ ;  /* 0x0000000004057223 */ /* 0x000fc800000000ff */
[----:B------:R-:W-:-:S04]  /*1350*/  FFMA R0, R5, R6, R0 ;  /* 0x0000000605007223 */ /* 0x000fc80000000000 */
[----:B------:R-:W-:-:S04]  /*1360*/  @P1 FADD R0, RZ, -R0 ;  /* 0x80000000ff001221 */ /* 0x000fc80000000000 */
[----:B------:R-:W-:-:S05]  /*1370*/  FMUL R15, R15, R0 ;  /* 0x000000000f0f7220 */ /* 0x000fca0000400000 */
[----:B0-----:R-:W-:Y:S01]  /*1380*/  REDG.E.ADD.F32.FTZ.RN.STRONG.GPU desc[UR6][R2.64], R15 ;  /* 0x0000000f020079a6 */ /* 0x001fe2000c12f306 */
[----:B------:R-:W-:Y:S05]  /*1390*/  EXIT ;  /* 0x000000000000794d */ /* 0x000fea0003800000 */
        .weak           $__internal_0_$__cuda_sm20_div_rn_f64_full
        .type           $__internal_0_$__cuda_sm20_div_rn_f64_full,@function
        .size           $__internal_0_$__cuda_sm20_div_rn_f64_full,(.L_x_38 - $__internal_0_$__cuda_sm20_div_rn_f64_full)
$__internal_0_$__cuda_sm20_div_rn_f64_full:
[C---:B------:R-:W-:Y:S01]  /*13a0*/  FSETP.GEU.AND P0, PT, |R5|.reuse, 1.469367938527859385e-39, PT ;  /* 0x001000000500780b */ /* 0x040fe20003f0e200 */
[----:B------:R-:W-:Y:S01]  /*13b0*/  IMAD.U32 R4, RZ, RZ, UR4 ;  /* 0x00000004ff047e24 */ /* 0x000fe2000f8e00ff */
[----:B------:R-:W-:Y:S01]  /*13c0*/  LOP3.LUT R2, R5, 0x800fffff, RZ, 0xc0, !PT ;  /* 0x800fffff05027812 */ /* 0x000fe200078ec0ff */
[----:B------:R-:W-:Y:S01]  /*13d0*/  IMAD.U32 R8, RZ, RZ, UR4 ;  /* 0x00000004ff087e24 */ /* 0x000fe2000f8e00ff */
[C---:B------:R-:W-:Y:S01]  /*13e0*/  FSETP.GEU.AND P2, PT, |R11|.reuse, 1.469367938527859385e-39, PT ;  /* 0x001000000b00780b */ /* 0x040fe20003f4e200 */
[----:B------:R-:W-:Y:S01]  /*13f0*/  IMAD.MOV.U32 R16, RZ, RZ, 0x1 ;  /* 0x00000001ff107424 */ /* 0x000fe200078e00ff */
[----:B------:R-:W-:Y:S01]  /*1400*/  LOP3.LUT R9, R2, 0x3ff00000, RZ, 0xfc, !PT ;  /* 0x3ff0000002097812 */ /* 0x000fe200078efcff */
[----:B------:R-:W-:Y:S01]  /*1410*/  BSSY.RECONVERGENT B1, `(.L_x_13) ;  /* 0x0000052000017945 */ /* 0x000fe20003800200 */
[----:B------:R-:W-:Y:S02]  /*1420*/  LOP3.LUT R12, R11, 0x7ff00000, RZ, 0xc0, !PT ;  /* 0x7ff000000b0c7812 */ /* 0x000fe400078ec0ff */
[----:B------:R-:W-:-:S03]  /*1430*/  LOP3.LUT R15, R5, 0x7ff00000, RZ, 0xc0, !PT ;  /* 0x7ff00000050f7812 */ /* 0x000fc600078ec0ff */
[----:B------:R-:W-:Y:S01]  /*1440*/  @!P0 DMUL R8, R4, 8.98846567431157953865e+307 ;  /* 0x7fe0000004088828 */ /* 0x000fe20000000000 */
[----:B------:R-:W-:-:S03]  /*1450*/  ISETP.GE.U32.AND P1, PT, R12, R15, PT ;  /* 0x0000000f0c00720c */ /* 0x000fc60003f26070 */
[----:B------:R-:W-:Y:S01]  /*1460*/  @!P2 LOP3.LUT R13, R5, 0x7ff00000, RZ, 0xc0, !PT ;  /* 0x7ff00000050da812 */ /* 0x000fe200078ec0ff */
[----:B------:R-:W-:Y:S01]  /*1470*/  @!P2 IMAD.MOV.U32 R18, RZ, RZ, RZ ;  /* 0x000000ffff12a224 */ /* 0x000fe200078e00ff */
[----:B------:R-:W0:Y:S02]  /*1480*/  MUFU.RCP64H R17, R9 ;  /* 0x0000000900117308 */ /* 0x000e240000001800 */
[----:B------:R-:W-:Y:S01]  /*1490*/  @!P2 ISETP.GE.U32.AND P3, PT, R12, R13, PT ;  /* 0x0000000d0c00a20c */ /* 0x000fe20003f66070 */
[----:B------:R-:W-:-:S05]  /*14a0*/  IMAD.MOV.U32 R13, RZ, RZ, 0x1ca00000 ;  /* 0x1ca00000ff0d7424 */ /* 0x000fca00078e00ff */
[----:B------:R-:W-:-:S04]  /*14b0*/  @!P2 SEL R19, R13, 0x63400000, !P3 ;  /* 0x634000000d13a807 */ /* 0x000fc80005800000 */
[----:B------:R-:W-:-:S04]  /*14c0*/  @!P2 LOP3.LUT R19, R19, 0x80000000, R11, 0xf8, !PT ;  /* 0x800000001313a812 */ /* 0x000fc800078ef80b */
[----:B------:R-:W-:Y:S01]  /*14d0*/  @!P2 LOP3.LUT R19, R19, 0x100000, RZ, 0xfc, !PT ;  /* 0x001000001313a812 */ /* 0x000fe200078efcff */
[----:B0-----:R-:W-:-:S08]  /*14e0*/  DFMA R2, R16, -R8, 1 ;  /* 0x3ff000001002742b */ /* 0x001fd00000000808 */
[----:B------:R-:W-:-:S08]  /*14f0*/  DFMA R2, R2, R2, R2 ;  /* 0x000000020202722b */ /* 0x000fd00000000002 */
[----:B------:R-:W-:Y:S01]  /*1500*/  DFMA R16, R16, R2, R16 ;  /* 0x000000021010722b */ /* 0x000fe20000000010 */
[----:B------:R-:W-:Y:S01]  /*1510*/  SEL R3, R13, 0x63400000, !P1 ;  /* 0x634000000d037807 */ /* 0x000fe20004800000 */
[----:B------:R-:W-:-:S03]  /*1520*/  IMAD.MOV.U32 R2, RZ, RZ, R10 ;  /* 0x000000ffff027224 */ /* 0x000fc600078e000a */
[----:B------:R-:W-:-:S03]  /*1530*/  LOP3.LUT R3, R3, 0x800fffff, R11, 0xf8, !PT ;  /* 0x800fffff03037812 */ /* 0x000fc600078ef80b */
[----:B------:R-:W-:-:S03]  /*1540*/  DFMA R20, R16, -R8, 1 ;  /* 0x3ff000001014742b */ /* 0x000fc60000000808 */
[----:B------:R-:W-:-:S05]  /*1550*/  @!P2 DFMA R2, R2, 2, -R18 ;  /* 0x400000000202a82b */ /* 0x000fca0000000812 */
[----:B------:R-:W-:Y:S01]  /*1560*/  DFMA R16, R16, R20, R16 ;  /* 0x000000141010722b */ /* 0x000fe20000000010 */
[----:B------:R-:W-:Y:S02]  /*1570*/  IMAD.MOV.U32 R21, RZ, RZ, R12 ;  /* 0x000000ffff157224 */ /* 0x000fe400078e000c */
[----:B------:R-:W-:Y:S01]  /*1580*/  IMAD.MOV.U32 R20, RZ, RZ, R15 ;  /* 0x000000ffff147224 */ /* 0x000fe200078e000f */
[----:B------:R-:W-:Y:S02]  /*1590*/  @!P0 LOP3.LUT R20, R9, 0x7ff00000, RZ, 0xc0, !PT ;  /* 0x7ff0000009148812 */ /* 0x000fe400078ec0ff */
[----:B------:R-:W-:Y:S02]  /*15a0*/  @!P2 LOP3.LUT R21, R3, 0x7ff00000, RZ, 0xc0, !PT ;  /* 0x7ff000000315a812 */ /* 0x000fe400078ec0ff */
[----:B------:R-:W-:Y:S01]  /*15b0*/  DMUL R18, R16, R2 ;  /* 0x0000000210127228 */ /* 0x000fe20000000000 */
[----:B------:R-:W-:Y:S02]  /*15c0*/  VIADD R23, R20, 0xffffffff ;  /* 0xffffffff14177836 */ /* 0x000fe40000000000 */
[----:B------:R-:W-:-:S05]  /*15d0*/  VIADD R22, R21, 0xffffffff ;  /* 0xffffffff15167836 */ /* 0x000fca0000000000 */
[----:B------:R-:W-:Y:S01]  /*15e0*/  DFMA R14, R18, -R8, R2 ;  /* 0x80000008120e722b */ /* 0x000fe20000000002 */
[----:B------:R-:W-:-:S04]  /*15f0*/  ISETP.GT.U32.AND P0, PT, R22, 0x7feffffe, PT ;  /* 0x7feffffe1600780c */ /* 0x000fc80003f04070 */
[----:B------:R-:W-:-:S03]  /*1600*/  ISETP.GT.U32.OR P0, PT, R23, 0x7feffffe, P0 ;  /* 0x7feffffe1700780c */ /* 0x000fc60000704470 */
[----:B------:R-:W-:-:S10]  /*1610*/  DFMA R14, R16, R14, R18 ;  /* 0x0000000e100e722b */ /* 0x000fd40000000012 */
[----:B------:R-:W-:Y:S05]  /*1620*/  @P0 BRA `(.L_x_14) ;  /* 0x00000000006c0947 */ /* 0x000fea0003800000 */
[----:B------:R-:W-:-:S04]  /*1630*/  LOP3.LUT R11, R5, 0x7ff00000, RZ, 0xc0, !PT ;  /* 0x7ff00000050b7812 */ /* 0x000fc800078ec0ff */
[CC--:B------:R-:W-:Y:S02]  /*1640*/  VIADDMNMX R10, R12.reuse, -R11.reuse, 0xb9600000, !PT ;  /* 0xb96000000c0a7446 */ /* 0x0c0fe4000780090b */
[----:B------:R-:W-:Y:S02]  /*1650*/  ISETP.GE.U32.AND P0, PT, R12, R11, PT ;  /* 0x0000000b0c00720c */ /* 0x000fe40003f06070 */
[----:B------:R-:W-:Y:S02]  /*1660*/  VIMNMX R10, PT, PT, R10, 0x46a00000, PT ;  /* 0x46a000000a0a7848 */ /* 0x000fe40003fe0100 */
[----:B------:R-:W-:-:S05]  /*1670*/  SEL R13, R13, 0x63400000, !P0 ;  /* 0x634000000d0d7807 */ /* 0x000fca0004000000 */
[----:B------:R-:W-:Y:S02]  /*1680*/  IMAD.IADD R16, R10, 0x1, -R13 ;  /* 0x000000010a107824 */ /* 0x000fe400078e0a0d */
[----:B------:R-:W-:Y:S02]  /*1690*/  IMAD.MOV.U32 R10, RZ, RZ, RZ ;  /* 0x000000ffff0a7224 */ /* 0x000fe400078e00ff */
[----:B------:R-:W-:-:S06]  /*16a0*/  VIADD R11, R16, 0x7fe00000 ;  /* 0x7fe00000100b7836 */ /* 0x000fcc0000000000 */
[----:B------:R-:W-:-:S10]  /*16b0*/  DMUL R12, R14, R10 ;  /* 0x0000000a0e0c7228 */ /* 0x000fd40000000000 */
[----:B------:R-:W-:-:S13]  /*16c0*/  FSETP.GTU.AND P0, PT, |R13|, 1.469367938527859385e-39, PT ;  /* 0x001000000d00780b */ /* 0x000fda0003f0c200 */
[----:B------:R-:W-:Y:S05]  /*16d0*/  @P0 BRA `(.L_x_15) ;  /* 0x0000000000940947 */ /* 0x000fea0003800000 */
[----:B------:R-:W-:Y:S01]  /*16e0*/  DFMA R2, R14, -R8, R2 ;  /* 0x800000080e02722b */ /* 0x000fe20000000002 */
[----:B------:R-:W-:-:S09]  /*16f0*/  IMAD.MOV.U32 R10, RZ, RZ, RZ ;  /* 0x000000ffff0a7224 */ /* 0x000fd200078e00ff */
[C---:B------:R-:W-:Y:S02]  /*1700*/  FSETP.NEU.AND P0, PT, R3.reuse, RZ, PT ;  /* 0x000000ff0300720b */ /* 0x040fe40003f0d000 */
[----:B------:R-:W-:-:S04]  /*1710*/  LOP3.LUT R5, R3, 0x80000000, R5, 0x48, !PT ;  /* 0x8000000003057812 */ /* 0x000fc800078e4805 */
[----:B------:R-:W-:-:S07]  /*1720*/  LOP3.LUT R11, R5, R11, RZ, 0xfc, !PT ;  /* 0x0000000b050b7212 */ /* 0x000fce00078efcff */
[----:B------:R-:W-:Y:S05]  /*1730*/  @!P0 BRA `(.L_x_15) ;  /* 0x00000000007c8947 */ /* 0x000fea0003800000 */
[----:B------:R-:W-:Y:S01]  /*1740*/  IMAD.MOV R3, RZ, RZ, -R16 ;  /* 0x000000ffff037224 */ /* 0x000fe200078e0a10 */
[----:B------:R-:W-:Y:S01]  /*1750*/  DMUL.RP R10, R14, R10 ;  /* 0x0000000a0e0a7228 */ /* 0x000fe20000008000 */
[----:B------:R-:W-:-:S06]  /*1760*/  IMAD.MOV.U32 R2, RZ, RZ, RZ ;  /* 0x000000ffff027224 */ /* 0x000fcc00078e00ff */
[----:B------:R-:W-:-:S03]  /*1770*/  DFMA R2, R12, -R2, R14 ;  /* 0x800000020c02722b */ /* 0x000fc6000000000e */
[----:B------:R-:W-:-:S03]  /*1780*/  LOP3.LUT R5, R11, R5, RZ, 0x3c, !PT ;  /* 0x000000050b057212 */ /* 0x000fc600078e3cff */
[----:B------:R-:W-:-:S04]  /*1790*/  IADD3 R2, PT, PT, -R16, -0x43300000, RZ ;  /* 0xbcd0000010027810 */ /* 0x000fc80007ffe1ff */
[----:B------:R-:W-:-:S04]  /*17a0*/  FSETP.NEU.AND P0, PT, |R3|, R2, PT ;  /* 0x000000020300720b */ /* 0x000fc80003f0d200 */
[----:B------:R-:W-:Y:S02]  /*17b0*/  FSEL R12, R10, R12, !P0 ;  /* 0x0000000c0a0c7208 */ /* 0x000fe40004000000 */
[----:B------:R-:W-:Y:S01]  /*17c0*/  FSEL R13, R5, R13, !P0 ;  /* 0x0000000d050d7208 */ /* 0x000fe20004000000 */
[----:B------:R-:W-:Y:S06]  /*17d0*/  BRA `(.L_x_15) ;  /* 0x0000000000547947 */ /* 0x000fec0003800000 */
.L_x_14:
[----:B------:R-:W-:-:S14]  /*17e0*/  DSETP.NAN.AND P0, PT, R10, R10, PT ;  /* 0x0000000a0a00722a */ /* 0x000fdc0003f08000 */
[----:B------:R-:W-:Y:S05]  /*17f0*/  @P0 BRA `(.L_x_16) ;  /* 0x0000000000440947 */ /* 0x000fea0003800000 */
[----:B------:R-:W-:-:S14]  /*1800*/  DSETP.NAN.AND P0, PT, R4, R4, PT ;  /* 0x000000040400722a */ /* 0x000fdc0003f08000 */
[----:B------:R-:W-:Y:S05]  /*1810*/  @P0 BRA `(.L_x_17) ;  /* 0x0000000000300947 */ /* 0x000fea0003800000 */
[----:B------:R-:W-:Y:S01]  /*1820*/  ISETP.NE.AND P0, PT, R21, R20, PT ;  /* 0x000000141500720c */ /* 0x000fe20003f05270 */
[----:B------:R-:W-:Y:S02]  /*1830*/  IMAD.MOV.U32 R12, RZ, RZ, 0x0 ;  /* 0x00000000ff0c7424 */ /* 0x000fe400078e00ff */
[----:B------:R-:W-:-:S10]  /*1840*/  IMAD.MOV.U32 R13, RZ, RZ, -0x80000 ;  /* 0xfff80000ff0d7424 */ /* 0x000fd400078e00ff */
[----:B------:R-:W-:Y:S05]  /*1850*/  @!P0 BRA `(.L_x_15) ;  /* 0x0000000000348947 */ /* 0x000fea0003800000 */
[----:B------:R-:W-:Y:S02]  /*1860*/  ISETP.NE.AND P0, PT, R21, 0x7ff00000, PT ;  /* 0x7ff000001500780c */ /* 0x000fe40003f05270 */
[----:B------:R-:W-:Y:S02]  /*1870*/  LOP3.LUT R13, R11, 0x80000000, R5, 0x48, !PT ;  /* 0x800000000b0d7812 */ /* 0x000fe400078e4805 */
[----:B------:R-:W-:-:S13]  /*1880*/  ISETP.EQ.OR P0, PT, R20, RZ, !P0 ;  /* 0x000000ff1400720c */ /* 0x000fda0004702670 */
[----:B------:R-:W-:Y:S01]  /*1890*/  @P0 LOP3.LUT R2, R13, 0x7ff00000, RZ, 0xfc, !PT ;  /* 0x7ff000000d020812 */ /* 0x000fe200078efcff */
[----:B------:R-:W-:Y:S02]  /*18a0*/  @!P0 IMAD.MOV.U32 R12, RZ, RZ, RZ ;  /* 0x000000ffff0c8224 */ /* 0x000fe400078e00ff */
[----:B------:R-:W-:Y:S02]  /*18b0*/  @P0 IMAD.MOV.U32 R12, RZ, RZ, RZ ;  /* 0x000000ffff0c0224 */ /* 0x000fe400078e00ff */
[----:B------:R-:W-:Y:S01]  /*18c0*/  @P0 IMAD.MOV.U32 R13, RZ, RZ, R2 ;  /* 0x000000ffff0d0224 */ /* 0x000fe200078e0002 */
[----:B------:R-:W-:Y:S06]  /*18d0*/  BRA `(.L_x_15) ;  /* 0x0000000000147947 */ /* 0x000fec0003800000 */
.L_x_17:
[----:B------:R-:W-:Y:S01]  /*18e0*/  LOP3.LUT R13, R5, 0x80000, RZ, 0xfc, !PT ;  /* 0x00080000050d7812 */ /* 0x000fe200078efcff */
[----:B------:R-:W-:Y:S01]  /*18f0*/  IMAD.MOV.U32 R12, RZ, RZ, R4 ;  /* 0x000000ffff0c7224 */ /* 0x000fe200078e0004 */
[----:B------:R-:W-:Y:S06]  /*1900*/  BRA `(.L_x_15) ;  /* 0x0000000000087947 */ /* 0x000fec0003800000 */
.L_x_16:
[----:B------:R-:W-:Y:S01]  /*1910*/  LOP3.LUT R13, R11, 0x80000, RZ, 0xfc, !PT ;  /* 0x000800000b0d7812 */ /* 0x000fe200078efcff */
[----:B------:R-:W-:-:S07]  /*1920*/  IMAD.MOV.U32 R12, RZ, RZ, R10 ;  /* 0x000000ffff0c7224 */ /* 0x000fce00078e000a */
.L_x_15:
[----:B------:R-:W-:Y:S05]  /*1930*/  BSYNC.RECONVERGENT B1 ;  /* 0x0000000000017941 */ /* 0x000fea0003800200 */
.L_x_13:
[----:B------:R-:W-:Y:S02]  /*1940*/  IMAD.MOV.U32 R2, RZ, RZ, R6 ;  /* 0x000000ffff027224 */ /* 0x000fe400078e0006 */
[----:B------:R-:W-:Y:S02]  /*1950*/  IMAD.MOV.U32 R3, RZ, RZ, 0x0 ;  /* 0x00000000ff037424 */ /* 0x000fe400078e00ff */
[----:B------:R-:W-:Y:S02]  /*1960*/  IMAD.MOV.U32 R4, RZ, RZ, R12 ;  /* 0x000000ffff047224 */ /* 0x000fe400078e000c */
[----:B------:R-:W-:Y:S01]  /*1970*/  IMAD.MOV.U32 R5, RZ, RZ, R13 ;  /* 0x000000ffff057224 */ /* 0x000fe200078e000d */
[----:B------:R-:W-:Y:S06]  /*1980*/  RET.REL.NODEC R2 `(_Z29calculate_integral_no_texturePf) ;  /* 0xffffffe4029c7950 */ /* 0x000fec0003c3ffff */
.L_x_18:
[----:B------:R-:W-:-:S00]  /*1990*/  BRA `(.L_x_18) ;  /* 0xfffffffc00fc7947 */ /* 0x000fc0000383ffff */
[----:B------:R-:W-:-:S00]  /*19a0*/  NOP ;  /* 0x0000000000007918 */ /* 0x000fc00000000000 */
        /* <DEDUP_REMOVED lines=13> */
.L_x_38:


//--------------------- .text._Z26calculate_integral_texturePf --------------------------
	.section	.text._Z26calculate_integral_texturePf,"ax",@progbits
	.align	128
        .global         _Z26calculate_integral_texturePf
        .type           _Z26calculate_integral_texturePf,@function
        .size           _Z26calculate_integral_texturePf,(.L_x_39 - _Z26calculate_integral_texturePf)
        .other          _Z26calculate_integral_texturePf,@"STO_CUDA_ENTRY STV_DEFAULT"
_Z26calculate_integral_texturePf:
.text._Z26calculate_integral_texturePf:
        /* <DEDUP_REMOVED lines=39> */
[----:B------:R-:W-:Y:S05]  /*0270*/  CALL.REL.NOINC `($__internal_1_$__cuda_sm20_div_rn_f64_full) ;  /* 0x0000001000487944 */ /* 0x000fea0003c00000 */
[----:B------:R-:W-:Y:S02]  /*0280*/  IMAD.MOV.U32 R2, RZ, RZ, R4 ;  /* 0x000000ffff027224 */ /* 0x000fe400078e0004 */
[----:B------:R-:W-:-:S07]  /*0290*/  IMAD.MOV.U32 R3, RZ, RZ, R5 ;  /* 0x000000ffff037224 */ /* 0x000fce00078e0005 */
.L_x_20:
[----:B------:R-:W-:Y:S05]  /*02a0*/  BSYNC.RECONVERGENT B0 ;  /* 0x0000000000007941 */ /* 0x000fea0003800200 */
.L_x_19:
        /* <DEDUP_REMOVED lines=27> */
[----:B------:R-:W-:Y:S05]  /*0460*/  CALL.REL.NOINC `($__internal_1_$__cuda_sm20_div_rn_f64_full) ;  /* 0x0000000c00cc7944 */ /* 0x000fea0003c00000 */
.L_x_22:
[----:B------:R-:W-:Y:S05]  /*0470*/  BSYNC.RECONVERGENT B0 ;  /* 0x0000000000007941 */ /* 0x000fea0003800200 */
.L_x_21:
        /* <DEDUP_REMOVED lines=24> */
.L_x_25:
        /* <DEDUP_REMOVED lines=44> */
.L_x_24:
[----:B------:R-:W-:Y:S05]  /*08c0*/  BSYNC.RECONVERGENT B0 ;  /* 0x0000000000007941 */ /* 0x000fea0003800200 */
.L_x_23:
        /* <DEDUP_REMOVED lines=37> */
.L_x_28:
        /* <DEDUP_REMOVED lines=40> */
.L_x_27:
[----:B------:R-:W-:Y:S05]  /*0da0*/  BSYNC.RECONVERGENT B0 ;  /* 0x0000000000007941 */ /* 0x000fea0003800200 */
.L_x_26:
        /* <DEDUP_REMOVED lines=32> */
.L_x_31:
        /* <DEDUP_REMOVED lines=44> */
.L_x_30:
[----:B------:R-:W-:Y:S05]  /*1270*/  BSYNC.RECONVERGENT B0 ;  /* 0x0000000000007941 */ /* 0x000fea0003800200 */
.L_x_29:
        /* <DEDUP_REMOVED lines=18> */
        .weak           $__internal_1_$__cuda_sm20_div_rn_f64_full
        .type           $__internal_1_$__cuda_sm20_div_rn_f64_full,@function
        .size           $__internal_1_$__cuda_sm20_div_rn_f64_full,(.L_x_39 - $__internal_1_$__cuda_sm20_div_rn_f64_full)
$__internal_1_$__cuda_sm20_div_rn_f64_full:
        /* <DEDUP_REMOVED lines=68> */
.L_x_33:
        /* <DEDUP_REMOVED lines=16> */
.L_x_36:
[----:B------:R-:W-:Y:S01]  /*18e0*/  LOP3.LUT R13, R5, 0x80000, RZ, 0xfc, !PT ;  /* 0x00080000050d7812 */ /* 0x000fe200078efcff */
[----:B------:R-:W-:Y:S01]  /*18f0*/  IMAD.MOV.U32 R12, RZ, RZ, R4 ;  /* 0x000000ffff0c7224 */ /* 0x000fe200078e0004 */
[----:B------:R-:W-:Y:S06]  /*1900*/  BRA `(.L_x_34) ;  /* 0x0000000000087947 */ /* 0x000fec0003800000 */
.L_x_35:
[----:B------:R-:W-:Y:S01]  /*1910*/  LOP3.LUT R13, R11, 0x80000, RZ, 0xfc, !PT ;  /* 0x000800000b0d7812 */ /* 0x000fe200078efcff */
[----:B------:R-:W-:-:S07]  /*1920*/  IMAD.MOV.U32 R12, RZ, RZ, R10 ;  /* 0x000000ffff0c7224 */ /* 0x000fce00078e000a */
.L_x_34:
[----:B------:R-:W-:Y:S05]  /*1930*/  BSYNC.RECONVERGENT B1 ;  /* 0x0000000000017941 */ /* 0x000fea0003800200 */
.L_x_32:
[----:B------:R-:W-:Y:S02]  /*1940*/  IMAD.MOV.U32 R2, RZ, RZ, R6 ;  /* 0x000000ffff027224 */ /* 0x000fe400078e0006 */
[----:B------:R-:W-:Y:S02]  /*1950*/  IMAD.MOV.U32 R3, RZ, RZ, 0x0 ;  /* 0x00000000ff037424 */ /* 0x000fe400078e00ff */
[----:B------:R-:W-:Y:S02]  /*1960*/  IMAD.MOV.U32 R4, RZ, RZ, R12 ;  /* 0x000000ffff047224 */ /* 0x000fe400078e000c */
[----:B------:R-:W-:Y:S01]  /*1970*/  IMAD.MOV.U32 R5, RZ, RZ, R13 ;  /* 0x000000ffff057224 */ /* 0x000fe200078e000d */
[----:B------:R-:W-:Y:S06]  /*1980*/  RET.REL.NODEC R2 `(_Z26calculate_integral_texturePf) ;  /* 0xffffffe4029c7950 */ /* 0x000fec0003c3ffff */
.L_x_37:
        /* <DEDUP_REMOVED lines=15> */
.L_x_39:


//--------------------- .nv.global.init           --------------------------
	.section	.nv.global.init,"aw",@progbits
	.align	4
.nv.global.init:
	.type		__cudart_i2opi_f,@object
	.size		__cudart_i2opi_f,(.L_0 - __cudart_i2opi_f)
__cudart_i2opi_f:
        /*0000*/ 	.byte	0x41, 0x90, 0x43, 0x3c, 0x99, 0x95, 0x62, 0xdb, 0xc0, 0xdd, 0x34, 0xf5, 0xd1, 0x57, 0x27, 0xfc
        /*0010*/ 	.byte	0x29, 0x15, 0x44, 0x4e, 0x6e, 0x83, 0xf9, 0xa2
.L_0:


//--------------------- .nv.shared.reserved.0     --------------------------
	.section	.nv.shared.reserved.0,"aw",@nobits
	.weak		__nv_reservedSMEM_offset_0_alias
	.size		__nv_reservedSMEM_offset_0_alias, 0, 64
	.other		__nv_reservedSMEM_offset_0_alias,@"STO_CUDA_RESERVED_SHARED STV_DEFAULT"
__nv_reservedSMEM_offset_0_alias:
	.zero		0
	.zero		64


//--------------------- .nv.constant0._Z29calculate_integral_no_texturePf --------------------------
	.section	.nv.constant0._Z29calculate_integral_no_texturePf,"a",@progbits
	.sectionflags	@""
	.align	4
.nv.constant0._Z29calculate_integral_no_texturePf:
	.zero		904


//--------------------- .nv.constant0._Z26calculate_integral_texturePf --------------------------
	.section	.nv.constant0._Z26calculate_integral_texturePf,"a",@progbits
	.sectionflags	@""
	.align	4
.nv.constant0._Z26calculate_integral_texturePf:
	.zero		904


//--------------------- SYMBOLS --------------------------

	.type		.nv.reservedSmem.offset0,@object
	.size		.nv.reservedSmem.offset0,0x4
